//
// Generated by NVIDIA NVVM Compiler
//
// Compiler Build ID: CL-36424714
// Cuda compilation tools, release 13.0, V13.0.88
// Based on NVVM 20.0.0
//

.version 9.0
.target sm_100
.address_size 64

	// .globl	_Z22kernel_A_B_DenseXDensePKfiS0_iPfijPj
.extern .func  (.param .b32 func_retval0) vprintf
(
	.param .b64 vprintf_param_0,
	.param .b64 vprintf_param_1
)
;
// _ZZ22kernel_A_B_DenseXDensePKfiS0_iPfijPjE11totalShrMem has been demoted
// _ZZ28kernel_A_B_full_DenseXDense2PKfiS0_iPfijPjE12totalShrMem1 has been demoted
// _ZZ28kernel_A_B_full_DenseXDense2PKfiS0_iPfijPjE12totalShrMem2 has been demoted
.global .align 1 .b8 $str[23] = {86, 97, 108, 117, 101, 32, 97, 116, 32, 105, 110, 100, 101, 120, 32, 37, 100, 58, 32, 37, 102, 10};

.visible .entry _Z22kernel_A_B_DenseXDensePKfiS0_iPfijPj(
	.param .u64 .ptr .align 1 _Z22kernel_A_B_DenseXDensePKfiS0_iPfijPj_param_0,
	.param .u32 _Z22kernel_A_B_DenseXDensePKfiS0_iPfijPj_param_1,
	.param .u64 .ptr .align 1 _Z22kernel_A_B_DenseXDensePKfiS0_iPfijPj_param_2,
	.param .u32 _Z22kernel_A_B_DenseXDensePKfiS0_iPfijPj_param_3,
	.param .u64 .ptr .align 1 _Z22kernel_A_B_DenseXDensePKfiS0_iPfijPj_param_4,
	.param .u32 _Z22kernel_A_B_DenseXDensePKfiS0_iPfijPj_param_5,
	.param .u32 _Z22kernel_A_B_DenseXDensePKfiS0_iPfijPj_param_6,
	.param .u64 .ptr .align 1 _Z22kernel_A_B_DenseXDensePKfiS0_iPfijPj_param_7
)
.maxntid 64
{
	.reg .pred 	%p<6>;
	.reg .b32 	%r<20>;
	.reg .b32 	%f<183>;
	.reg .b64 	%rd<24>;
	// demoted variable
	.shared .align 8 .b8 _ZZ22kernel_A_B_DenseXDensePKfiS0_iPfijPjE11totalShrMem[324];
	ld.param.u64 	%rd4, [_Z22kernel_A_B_DenseXDensePKfiS0_iPfijPj_param_0];
	ld.param.u32 	%r6, [_Z22kernel_A_B_DenseXDensePKfiS0_iPfijPj_param_1];
	ld.param.u64 	%rd5, [_Z22kernel_A_B_DenseXDensePKfiS0_iPfijPj_param_2];
	ld.param.u32 	%r7, [_Z22kernel_A_B_DenseXDensePKfiS0_iPfijPj_param_3];
	ld.param.u64 	%rd6, [_Z22kernel_A_B_DenseXDensePKfiS0_iPfijPj_param_4];
	ld.param.u32 	%r8, [_Z22kernel_A_B_DenseXDensePKfiS0_iPfijPj_param_5];
	ld.param.u32 	%r9, [_Z22kernel_A_B_DenseXDensePKfiS0_iPfijPj_param_6];
	ld.param.u64 	%rd7, [_Z22kernel_A_B_DenseXDensePKfiS0_iPfijPj_param_7];
	mov.u32 	%r1, %tid.y;
	mov.u32 	%r10, %ntid.y;
	mov.u32 	%r11, %ctaid.x;
	mad.lo.s32 	%r2, %r10, %r11, %r1;
	setp.ge.u32 	%p1, %r2, %r9;
	@%p1 bra 	$L__BB0_7;
	setp.eq.s64 	%p2, %rd7, 0;
	@%p2 bra 	$L__BB0_3;
	cvta.to.global.u64 	%rd8, %rd7;
	mul.wide.u32 	%rd9, %r2, 4;
	add.s64 	%rd10, %rd8, %rd9;
	ld.global.u32 	%r12, [%rd10];
	setp.eq.s32 	%p3, %r12, 0;
	@%p3 bra 	$L__BB0_7;
$L__BB0_3:
	mul.lo.s32 	%r13, %r2, 504;
	add.s32 	%r14, %r13, %r6;
	cvt.u64.u32 	%rd1, %r14;
	mad.lo.s32 	%r15, %r2, 81, %r7;
	cvt.u64.u32 	%rd11, %r15;
	add.s32 	%r3, %r8, %r13;
	mov.u32 	%r16, _ZZ22kernel_A_B_DenseXDensePKfiS0_iPfijPjE11totalShrMem;
	mad.lo.s32 	%r4, %r1, 324, %r16;
	mov.u32 	%r17, %tid.x;
	cvt.u64.u32 	%rd2, %r17;
	add.s64 	%rd12, %rd11, %rd2;
	cvta.to.global.u64 	%rd13, %rd5;
	shl.b64 	%rd14, %rd12, 2;
	add.s64 	%rd3, %rd13, %rd14;
	ld.global.f32 	%f1, [%rd3];
	shl.b32 	%r18, %r17, 2;
	add.s32 	%r5, %r4, %r18;
	st.shared.f32 	[%r5], %f1;
	setp.gt.u32 	%p4, %r17, 16;
	@%p4 bra 	$L__BB0_5;
	ld.global.f32 	%f2, [%rd3+256];
	st.shared.f32 	[%r5+256], %f2;
$L__BB0_5:
	cvt.u32.u64 	%r19, %rd2;
	bar.sync 	0;
	setp.gt.u32 	%p5, %r19, 55;
	@%p5 bra 	$L__BB0_7;
	add.s64 	%rd15, %rd2, %rd1;
	cvta.to.global.u64 	%rd16, %rd4;
	shl.b64 	%rd17, %rd15, 2;
	add.s64 	%rd18, %rd16, %rd17;
	ld.global.f32 	%f3, [%rd18];
	ld.shared.f32 	%f4, [%r4];
	fma.rn.f32 	%f5, %f3, %f4, 0f00000000;
	ld.shared.f32 	%f6, [%r4+36];
	fma.rn.f32 	%f7, %f3, %f6, 0f00000000;
	ld.shared.f32 	%f8, [%r4+72];
	fma.rn.f32 	%f9, %f3, %f8, 0f00000000;
	ld.shared.f32 	%f10, [%r4+108];
	fma.rn.f32 	%f11, %f3, %f10, 0f00000000;
	ld.shared.f32 	%f12, [%r4+144];
	fma.rn.f32 	%f13, %f3, %f12, 0f00000000;
	ld.shared.f32 	%f14, [%r4+180];
	fma.rn.f32 	%f15, %f3, %f14, 0f00000000;
	ld.shared.f32 	%f16, [%r4+216];
	fma.rn.f32 	%f17, %f3, %f16, 0f00000000;
	ld.shared.f32 	%f18, [%r4+252];
	fma.rn.f32 	%f19, %f3, %f18, 0f00000000;
	ld.shared.f32 	%f20, [%r4+288];
	fma.rn.f32 	%f21, %f3, %f20, 0f00000000;
	ld.global.f32 	%f22, [%rd18+224];
	ld.shared.f32 	%f23, [%r4+4];
	fma.rn.f32 	%f24, %f22, %f23, %f5;
	ld.shared.f32 	%f25, [%r4+40];
	fma.rn.f32 	%f26, %f22, %f25, %f7;
	ld.shared.f32 	%f27, [%r4+76];
	fma.rn.f32 	%f28, %f22, %f27, %f9;
	ld.shared.f32 	%f29, [%r4+112];
	fma.rn.f32 	%f30, %f22, %f29, %f11;
	ld.shared.f32 	%f31, [%r4+148];
	fma.rn.f32 	%f32, %f22, %f31, %f13;
	ld.shared.f32 	%f33, [%r4+184];
	fma.rn.f32 	%f34, %f22, %f33, %f15;
	ld.shared.f32 	%f35, [%r4+220];
	fma.rn.f32 	%f36, %f22, %f35, %f17;
	ld.shared.f32 	%f37, [%r4+256];
	fma.rn.f32 	%f38, %f22, %f37, %f19;
	ld.shared.f32 	%f39, [%r4+292];
	fma.rn.f32 	%f40, %f22, %f39, %f21;
	ld.global.f32 	%f41, [%rd18+448];
	ld.shared.f32 	%f42, [%r4+8];
	fma.rn.f32 	%f43, %f41, %f42, %f24;
	ld.shared.f32 	%f44, [%r4+44];
	fma.rn.f32 	%f45, %f41, %f44, %f26;
	ld.shared.f32 	%f46, [%r4+80];
	fma.rn.f32 	%f47, %f41, %f46, %f28;
	ld.shared.f32 	%f48, [%r4+116];
	fma.rn.f32 	%f49, %f41, %f48, %f30;
	ld.shared.f32 	%f50, [%r4+152];
	fma.rn.f32 	%f51, %f41, %f50, %f32;
	ld.shared.f32 	%f52, [%r4+188];
	fma.rn.f32 	%f53, %f41, %f52, %f34;
	ld.shared.f32 	%f54, [%r4+224];
	fma.rn.f32 	%f55, %f41, %f54, %f36;
	ld.shared.f32 	%f56, [%r4+260];
	fma.rn.f32 	%f57, %f41, %f56, %f38;
	ld.shared.f32 	%f58, [%r4+296];
	fma.rn.f32 	%f59, %f41, %f58, %f40;
	ld.global.f32 	%f60, [%rd18+672];
	ld.shared.f32 	%f61, [%r4+12];
	fma.rn.f32 	%f62, %f60, %f61, %f43;
	ld.shared.f32 	%f63, [%r4+48];
	fma.rn.f32 	%f64, %f60, %f63, %f45;
	ld.shared.f32 	%f65, [%r4+84];
	fma.rn.f32 	%f66, %f60, %f65, %f47;
	ld.shared.f32 	%f67, [%r4+120];
	fma.rn.f32 	%f68, %f60, %f67, %f49;
	ld.shared.f32 	%f69, [%r4+156];
	fma.rn.f32 	%f70, %f60, %f69, %f51;
	ld.shared.f32 	%f71, [%r4+192];
	fma.rn.f32 	%f72, %f60, %f71, %f53;
	ld.shared.f32 	%f73, [%r4+228];
	fma.rn.f32 	%f74, %f60, %f73, %f55;
	ld.shared.f32 	%f75, [%r4+264];
	fma.rn.f32 	%f76, %f60, %f75, %f57;
	ld.shared.f32 	%f77, [%r4+300];
	fma.rn.f32 	%f78, %f60, %f77, %f59;
	ld.global.f32 	%f79, [%rd18+896];
	ld.shared.f32 	%f80, [%r4+16];
	fma.rn.f32 	%f81, %f79, %f80, %f62;
	ld.shared.f32 	%f82, [%r4+52];
	fma.rn.f32 	%f83, %f79, %f82, %f64;
	ld.shared.f32 	%f84, [%r4+88];
	fma.rn.f32 	%f85, %f79, %f84, %f66;
	ld.shared.f32 	%f86, [%r4+124];
	fma.rn.f32 	%f87, %f79, %f86, %f68;
	ld.shared.f32 	%f88, [%r4+160];
	fma.rn.f32 	%f89, %f79, %f88, %f70;
	ld.shared.f32 	%f90, [%r4+196];
	fma.rn.f32 	%f91, %f79, %f90, %f72;
	ld.shared.f32 	%f92, [%r4+232];
	fma.rn.f32 	%f93, %f79, %f92, %f74;
	ld.shared.f32 	%f94, [%r4+268];
	fma.rn.f32 	%f95, %f79, %f94, %f76;
	ld.shared.f32 	%f96, [%r4+304];
	fma.rn.f32 	%f97, %f79, %f96, %f78;
	ld.global.f32 	%f98, [%rd18+1120];
	ld.shared.f32 	%f99, [%r4+20];
	fma.rn.f32 	%f100, %f98, %f99, %f81;
	ld.shared.f32 	%f101, [%r4+56];
	fma.rn.f32 	%f102, %f98, %f101, %f83;
	ld.shared.f32 	%f103, [%r4+92];
	fma.rn.f32 	%f104, %f98, %f103, %f85;
	ld.shared.f32 	%f105, [%r4+128];
	fma.rn.f32 	%f106, %f98, %f105, %f87;
	ld.shared.f32 	%f107, [%r4+164];
	fma.rn.f32 	%f108, %f98, %f107, %f89;
	ld.shared.f32 	%f109, [%r4+200];
	fma.rn.f32 	%f110, %f98, %f109, %f91;
	ld.shared.f32 	%f111, [%r4+236];
	fma.rn.f32 	%f112, %f98, %f111, %f93;
	ld.shared.f32 	%f113, [%r4+272];
	fma.rn.f32 	%f114, %f98, %f113, %f95;
	ld.shared.f32 	%f115, [%r4+308];
	fma.rn.f32 	%f116, %f98, %f115, %f97;
	ld.global.f32 	%f117, [%rd18+1344];
	ld.shared.f32 	%f118, [%r4+24];
	fma.rn.f32 	%f119, %f117, %f118, %f100;
	ld.shared.f32 	%f120, [%r4+60];
	fma.rn.f32 	%f121, %f117, %f120, %f102;
	ld.shared.f32 	%f122, [%r4+96];
	fma.rn.f32 	%f123, %f117, %f122, %f104;
	ld.shared.f32 	%f124, [%r4+132];
	fma.rn.f32 	%f125, %f117, %f124, %f106;
	ld.shared.f32 	%f126, [%r4+168];
	fma.rn.f32 	%f127, %f117, %f126, %f108;
	ld.shared.f32 	%f128, [%r4+204];
	fma.rn.f32 	%f129, %f117, %f128, %f110;
	ld.shared.f32 	%f130, [%r4+240];
	fma.rn.f32 	%f131, %f117, %f130, %f112;
	ld.shared.f32 	%f132, [%r4+276];
	fma.rn.f32 	%f133, %f117, %f132, %f114;
	ld.shared.f32 	%f134, [%r4+312];
	fma.rn.f32 	%f135, %f117, %f134, %f116;
	ld.global.f32 	%f136, [%rd18+1568];
	ld.shared.f32 	%f137, [%r4+28];
	fma.rn.f32 	%f138, %f136, %f137, %f119;
	ld.shared.f32 	%f139, [%r4+64];
	fma.rn.f32 	%f140, %f136, %f139, %f121;
	ld.shared.f32 	%f141, [%r4+100];
	fma.rn.f32 	%f142, %f136, %f141, %f123;
	ld.shared.f32 	%f143, [%r4+136];
	fma.rn.f32 	%f144, %f136, %f143, %f125;
	ld.shared.f32 	%f145, [%r4+172];
	fma.rn.f32 	%f146, %f136, %f145, %f127;
	ld.shared.f32 	%f147, [%r4+208];
	fma.rn.f32 	%f148, %f136, %f147, %f129;
	ld.shared.f32 	%f149, [%r4+244];
	fma.rn.f32 	%f150, %f136, %f149, %f131;
	ld.shared.f32 	%f151, [%r4+280];
	fma.rn.f32 	%f152, %f136, %f151, %f133;
	ld.shared.f32 	%f153, [%r4+316];
	fma.rn.f32 	%f154, %f136, %f153, %f135;
	ld.global.f32 	%f155, [%rd18+1792];
	ld.shared.f32 	%f156, [%r4+32];
	fma.rn.f32 	%f157, %f155, %f156, %f138;
	ld.shared.f32 	%f158, [%r4+68];
	fma.rn.f32 	%f159, %f155, %f158, %f140;
	ld.shared.f32 	%f160, [%r4+104];
	fma.rn.f32 	%f161, %f155, %f160, %f142;
	ld.shared.f32 	%f162, [%r4+140];
	fma.rn.f32 	%f163, %f155, %f162, %f144;
	ld.shared.f32 	%f164, [%r4+176];
	fma.rn.f32 	%f165, %f155, %f164, %f146;
	ld.shared.f32 	%f166, [%r4+212];
	fma.rn.f32 	%f167, %f155, %f166, %f148;
	ld.shared.f32 	%f168, [%r4+248];
	fma.rn.f32 	%f169, %f155, %f168, %f150;
	ld.shared.f32 	%f170, [%r4+284];
	fma.rn.f32 	%f171, %f155, %f170, %f152;
	ld.shared.f32 	%f172, [%r4+320];
	fma.rn.f32 	%f173, %f155, %f172, %f154;
	mul.f32 	%f174, %f157, 0f3FC00000;
	cvt.u64.u32 	%rd19, %r3;
	add.s64 	%rd20, %rd2, %rd19;
	cvta.to.global.u64 	%rd21, %rd6;
	shl.b64 	%rd22, %rd20, 2;
	add.s64 	%rd23, %rd21, %rd22;
	st.global.f32 	[%rd23], %f174;
	mul.f32 	%f175, %f159, 0f3FC00000;
	st.global.f32 	[%rd23+224], %f175;
	mul.f32 	%f176, %f161, 0f3FC00000;
	st.global.f32 	[%rd23+448], %f176;
	mul.f32 	%f177, %f163, 0f3FC00000;
	st.global.f32 	[%rd23+672], %f177;
	mul.f32 	%f178, %f165, 0f3FC00000;
	st.global.f32 	[%rd23+896], %f178;
	mul.f32 	%f179, %f167, 0f3FC00000;
	st.global.f32 	[%rd23+1120], %f179;
	mul.f32 	%f180, %f169, 0f3FC00000;
	st.global.f32 	[%rd23+1344], %f180;
	mul.f32 	%f181, %f171, 0f3FC00000;
	st.global.f32 	[%rd23+1568], %f181;
	mul.f32 	%f182, %f173, 0f3FC00000;
	st.global.f32 	[%rd23+1792], %f182;
$L__BB0_7:
	ret;

}
	// .globl	_Z28kernel_A_B_full_DenseXDense2PKfiS0_iPfijPj
.visible .entry _Z28kernel_A_B_full_DenseXDense2PKfiS0_iPfijPj(
	.param .u64 .ptr .align 1 _Z28kernel_A_B_full_DenseXDense2PKfiS0_iPfijPj_param_0,
	.param .u32 _Z28kernel_A_B_full_DenseXDense2PKfiS0_iPfijPj_param_1,
	.param .u64 .ptr .align 1 _Z28kernel_A_B_full_DenseXDense2PKfiS0_iPfijPj_param_2,
	.param .u32 _Z28kernel_A_B_full_DenseXDense2PKfiS0_iPfijPj_param_3,
	.param .u64 .ptr .align 1 _Z28kernel_A_B_full_DenseXDense2PKfiS0_iPfijPj_param_4,
	.param .u32 _Z28kernel_A_B_full_DenseXDense2PKfiS0_iPfijPj_param_5,
	.param .u32 _Z28kernel_A_B_full_DenseXDense2PKfiS0_iPfijPj_param_6,
	.param .u64 .ptr .align 1 _Z28kernel_A_B_full_DenseXDense2PKfiS0_iPfijPj_param_7
)
.maxntid 32
{
	.reg .pred 	%p<22>;
	.reg .b32 	%r<35>;
	.reg .b32 	%f<1121>;
	.reg .b64 	%rd<27>;
	// demoted variable
	.shared .align 128 .b8 _ZZ28kernel_A_B_full_DenseXDense2PKfiS0_iPfijPjE12totalShrMem1[396];
	// demoted variable
	.shared .align 128 .b8 _ZZ28kernel_A_B_full_DenseXDense2PKfiS0_iPfijPjE12totalShrMem2[2304];
	ld.param.u64 	%rd4, [_Z28kernel_A_B_full_DenseXDense2PKfiS0_iPfijPj_param_0];
	ld.param.u32 	%r8, [_Z28kernel_A_B_full_DenseXDense2PKfiS0_iPfijPj_param_1];
	ld.param.u64 	%rd5, [_Z28kernel_A_B_full_DenseXDense2PKfiS0_iPfijPj_param_2];
	ld.param.u32 	%r9, [_Z28kernel_A_B_full_DenseXDense2PKfiS0_iPfijPj_param_3];
	ld.param.u32 	%r11, [_Z28kernel_A_B_full_DenseXDense2PKfiS0_iPfijPj_param_6];
	ld.param.u64 	%rd7, [_Z28kernel_A_B_full_DenseXDense2PKfiS0_iPfijPj_param_7];
	mov.u32 	%r1, %tid.y;
	mov.u32 	%r12, %ntid.y;
	mov.u32 	%r13, %ctaid.x;
	mad.lo.s32 	%r2, %r12, %r13, %r1;
	setp.ge.u32 	%p1, %r2, %r11;
	@%p1 bra 	$L__BB1_41;
	setp.eq.s64 	%p2, %rd7, 0;
	@%p2 bra 	$L__BB1_3;
	cvta.to.global.u64 	%rd8, %rd7;
	mul.wide.u32 	%rd9, %r2, 4;
	add.s64 	%rd10, %rd8, %rd9;
	ld.global.u32 	%r14, [%rd10];
	setp.eq.s32 	%p3, %r14, 0;
	@%p3 bra 	$L__BB1_41;
$L__BB1_3:
	mad.lo.s32 	%r15, %r2, 504, %r8;
	cvt.u64.u32 	%rd1, %r15;
	mad.lo.s32 	%r3, %r2, 81, %r9;
	mov.u32 	%r16, _ZZ28kernel_A_B_full_DenseXDense2PKfiS0_iPfijPjE12totalShrMem1;
	mad.lo.s32 	%r4, %r1, 396, %r16;
	mul.lo.s32 	%r5, %r1, 2304;
	mov.u32 	%r6, %tid.x;
	setp.gt.u32 	%p4, %r6, 8;
	@%p4 bra 	$L__BB1_5;
	cvt.u64.u32 	%rd11, %r3;
	cvt.u64.u32 	%rd12, %r6;
	add.s64 	%rd13, %rd12, %rd11;
	cvta.to.global.u64 	%rd14, %rd5;
	shl.b64 	%rd15, %rd13, 2;
	add.s64 	%rd16, %rd14, %rd15;
	ld.global.f32 	%f1, [%rd16];
	shl.b32 	%r17, %r6, 2;
	add.s32 	%r18, %r4, %r17;
	st.shared.f32 	[%r18], %f1;
	ld.global.f32 	%f2, [%rd16+36];
	st.shared.f32 	[%r18+44], %f2;
	ld.global.f32 	%f3, [%rd16+72];
	st.shared.f32 	[%r18+88], %f3;
	ld.global.f32 	%f4, [%rd16+108];
	st.shared.f32 	[%r18+132], %f4;
	ld.global.f32 	%f5, [%rd16+144];
	st.shared.f32 	[%r18+176], %f5;
	ld.global.f32 	%f6, [%rd16+180];
	st.shared.f32 	[%r18+220], %f6;
	ld.global.f32 	%f7, [%rd16+216];
	st.shared.f32 	[%r18+264], %f7;
	ld.global.f32 	%f8, [%rd16+252];
	st.shared.f32 	[%r18+308], %f8;
	ld.global.f32 	%f9, [%rd16+288];
	st.shared.f32 	[%r18+352], %f9;
$L__BB1_5:
	mov.u32 	%r19, _ZZ28kernel_A_B_full_DenseXDense2PKfiS0_iPfijPjE12totalShrMem2;
	add.s32 	%r20, %r19, %r5;
	setp.gt.u32 	%p5, %r6, 23;
	cvt.u64.u32 	%rd17, %r6;
	add.s64 	%rd18, %rd1, %rd17;
	cvta.to.global.u64 	%rd19, %rd4;
	shl.b64 	%rd20, %rd18, 2;
	add.s64 	%rd2, %rd19, %rd20;
	ld.global.f32 	%f10, [%rd2];
	shl.b32 	%r21, %r6, 2;
	add.s32 	%r7, %r20, %r21;
	st.shared.f32 	[%r7], %f10;
	@%p5 bra 	$L__BB1_7;
	ld.global.f32 	%f12, [%rd2+128];
	st.shared.f32 	[%r7+128], %f12;
	ld.global.f32 	%f13, [%rd2+224];
	st.shared.f32 	[%r7+256], %f13;
	ld.global.f32 	%f14, [%rd2+352];
	st.shared.f32 	[%r7+384], %f14;
	bra.uni 	$L__BB1_8;
$L__BB1_7:
	ld.global.f32 	%f11, [%rd2+224];
	st.shared.f32 	[%r7+256], %f11;
$L__BB1_8:
	setp.gt.u32 	%p6, %r6, 23;
	ld.global.f32 	%f15, [%rd2+448];
	st.shared.f32 	[%r7+512], %f15;
	@%p6 bra 	$L__BB1_10;
	ld.global.f32 	%f16, [%rd2+576];
	st.shared.f32 	[%r7+640], %f16;
$L__BB1_10:
	setp.gt.u32 	%p7, %r6, 23;
	ld.global.f32 	%f17, [%rd2+672];
	st.shared.f32 	[%r7+768], %f17;
	@%p7 bra 	$L__BB1_12;
	ld.global.f32 	%f18, [%rd2+800];
	st.shared.f32 	[%r7+896], %f18;
$L__BB1_12:
	setp.gt.u32 	%p8, %r6, 23;
	ld.global.f32 	%f19, [%rd2+896];
	st.shared.f32 	[%r7+1024], %f19;
	@%p8 bra 	$L__BB1_14;
	ld.global.f32 	%f20, [%rd2+1024];
	st.shared.f32 	[%r7+1152], %f20;
$L__BB1_14:
	setp.gt.u32 	%p9, %r6, 23;
	ld.global.f32 	%f21, [%rd2+1120];
	st.shared.f32 	[%r7+1280], %f21;
	@%p9 bra 	$L__BB1_16;
	ld.global.f32 	%f22, [%rd2+1248];
	st.shared.f32 	[%r7+1408], %f22;
$L__BB1_16:
	setp.gt.u32 	%p10, %r6, 23;
	ld.global.f32 	%f23, [%rd2+1344];
	st.shared.f32 	[%r7+1536], %f23;
	@%p10 bra 	$L__BB1_18;
	ld.global.f32 	%f24, [%rd2+1472];
	st.shared.f32 	[%r7+1664], %f24;
$L__BB1_18:
	setp.gt.u32 	%p11, %r6, 23;
	ld.global.f32 	%f25, [%rd2+1568];
	st.shared.f32 	[%r7+1792], %f25;
	@%p11 bra 	$L__BB1_20;
	ld.global.f32 	%f26, [%rd2+1696];
	st.shared.f32 	[%r7+1920], %f26;
$L__BB1_20:
	setp.gt.u32 	%p12, %r6, 23;
	ld.global.f32 	%f27, [%rd2+1792];
	st.shared.f32 	[%r7+2048], %f27;
	@%p12 bra 	$L__BB1_22;
	ld.global.f32 	%f28, [%rd2+1920];
	st.shared.f32 	[%r7+2176], %f28;
$L__BB1_22:
	setp.gt.u32 	%p13, %r6, 8;
	bar.sync 	0;
	@%p13 bra 	$L__BB1_24;
	mov.u32 	%r22, %tid.y;
	mov.u32 	%r23, _ZZ28kernel_A_B_full_DenseXDense2PKfiS0_iPfijPjE12totalShrMem1;
	mad.lo.s32 	%r24, %r22, 396, %r23;
	mad.lo.s32 	%r25, %r6, 44, %r24;
	ld.shared.f32 	%f29, [%r25];
	mov.u32 	%r26, _ZZ28kernel_A_B_full_DenseXDense2PKfiS0_iPfijPjE12totalShrMem2;
	mad.lo.s32 	%r27, %r22, 2304, %r26;
	ld.shared.v4.f32 	{%f30, %f31, %f32, %f33}, [%r27];
	fma.rn.f32 	%f34, %f29, %f30, 0f00000000;
	fma.rn.f32 	%f35, %f29, %f31, 0f00000000;
	fma.rn.f32 	%f36, %f29, %f32, 0f00000000;
	fma.rn.f32 	%f37, %f29, %f33, 0f00000000;
	ld.shared.v4.f32 	{%f38, %f39, %f40, %f41}, [%r27+16];
	fma.rn.f32 	%f42, %f29, %f38, 0f00000000;
	fma.rn.f32 	%f43, %f29, %f39, 0f00000000;
	fma.rn.f32 	%f44, %f29, %f40, 0f00000000;
	fma.rn.f32 	%f45, %f29, %f41, 0f00000000;
	ld.shared.v4.f32 	{%f46, %f47, %f48, %f49}, [%r27+32];
	fma.rn.f32 	%f50, %f29, %f46, 0f00000000;
	fma.rn.f32 	%f51, %f29, %f47, 0f00000000;
	fma.rn.f32 	%f52, %f29, %f48, 0f00000000;
	fma.rn.f32 	%f53, %f29, %f49, 0f00000000;
	ld.shared.v4.f32 	{%f54, %f55, %f56, %f57}, [%r27+48];
	fma.rn.f32 	%f58, %f29, %f54, 0f00000000;
	fma.rn.f32 	%f59, %f29, %f55, 0f00000000;
	fma.rn.f32 	%f60, %f29, %f56, 0f00000000;
	fma.rn.f32 	%f61, %f29, %f57, 0f00000000;
	ld.shared.v4.f32 	{%f62, %f63, %f64, %f65}, [%r27+64];
	fma.rn.f32 	%f66, %f29, %f62, 0f00000000;
	fma.rn.f32 	%f67, %f29, %f63, 0f00000000;
	fma.rn.f32 	%f68, %f29, %f64, 0f00000000;
	fma.rn.f32 	%f69, %f29, %f65, 0f00000000;
	ld.shared.v4.f32 	{%f70, %f71, %f72, %f73}, [%r27+80];
	fma.rn.f32 	%f74, %f29, %f70, 0f00000000;
	fma.rn.f32 	%f75, %f29, %f71, 0f00000000;
	fma.rn.f32 	%f76, %f29, %f72, 0f00000000;
	fma.rn.f32 	%f77, %f29, %f73, 0f00000000;
	ld.shared.v4.f32 	{%f78, %f79, %f80, %f81}, [%r27+96];
	fma.rn.f32 	%f82, %f29, %f78, 0f00000000;
	fma.rn.f32 	%f83, %f29, %f79, 0f00000000;
	fma.rn.f32 	%f84, %f29, %f80, 0f00000000;
	fma.rn.f32 	%f85, %f29, %f81, 0f00000000;
	ld.shared.v4.f32 	{%f86, %f87, %f88, %f89}, [%r27+112];
	fma.rn.f32 	%f90, %f29, %f86, 0f00000000;
	fma.rn.f32 	%f91, %f29, %f87, 0f00000000;
	fma.rn.f32 	%f92, %f29, %f88, 0f00000000;
	fma.rn.f32 	%f93, %f29, %f89, 0f00000000;
	ld.shared.v4.f32 	{%f94, %f95, %f96, %f97}, [%r27+128];
	fma.rn.f32 	%f98, %f29, %f94, 0f00000000;
	fma.rn.f32 	%f99, %f29, %f95, 0f00000000;
	fma.rn.f32 	%f100, %f29, %f96, 0f00000000;
	fma.rn.f32 	%f101, %f29, %f97, 0f00000000;
	ld.shared.v4.f32 	{%f102, %f103, %f104, %f105}, [%r27+144];
	fma.rn.f32 	%f106, %f29, %f102, 0f00000000;
	fma.rn.f32 	%f107, %f29, %f103, 0f00000000;
	fma.rn.f32 	%f108, %f29, %f104, 0f00000000;
	fma.rn.f32 	%f109, %f29, %f105, 0f00000000;
	ld.shared.v4.f32 	{%f110, %f111, %f112, %f113}, [%r27+160];
	fma.rn.f32 	%f114, %f29, %f110, 0f00000000;
	fma.rn.f32 	%f115, %f29, %f111, 0f00000000;
	fma.rn.f32 	%f116, %f29, %f112, 0f00000000;
	fma.rn.f32 	%f117, %f29, %f113, 0f00000000;
	ld.shared.v4.f32 	{%f118, %f119, %f120, %f121}, [%r27+176];
	fma.rn.f32 	%f122, %f29, %f118, 0f00000000;
	fma.rn.f32 	%f123, %f29, %f119, 0f00000000;
	fma.rn.f32 	%f124, %f29, %f120, 0f00000000;
	fma.rn.f32 	%f125, %f29, %f121, 0f00000000;
	ld.shared.v4.f32 	{%f126, %f127, %f128, %f129}, [%r27+192];
	fma.rn.f32 	%f130, %f29, %f126, 0f00000000;
	fma.rn.f32 	%f131, %f29, %f127, 0f00000000;
	fma.rn.f32 	%f132, %f29, %f128, 0f00000000;
	fma.rn.f32 	%f133, %f29, %f129, 0f00000000;
	ld.shared.v4.f32 	{%f134, %f135, %f136, %f137}, [%r27+208];
	fma.rn.f32 	%f138, %f29, %f134, 0f00000000;
	fma.rn.f32 	%f139, %f29, %f135, 0f00000000;
	fma.rn.f32 	%f140, %f29, %f136, 0f00000000;
	fma.rn.f32 	%f141, %f29, %f137, 0f00000000;
	ld.shared.f32 	%f142, [%r25+4];
	ld.shared.v4.f32 	{%f143, %f144, %f145, %f146}, [%r27+256];
	fma.rn.f32 	%f147, %f142, %f143, %f34;
	fma.rn.f32 	%f148, %f142, %f144, %f35;
	fma.rn.f32 	%f149, %f142, %f145, %f36;
	fma.rn.f32 	%f150, %f142, %f146, %f37;
	ld.shared.v4.f32 	{%f151, %f152, %f153, %f154}, [%r27+272];
	fma.rn.f32 	%f155, %f142, %f151, %f42;
	fma.rn.f32 	%f156, %f142, %f152, %f43;
	fma.rn.f32 	%f157, %f142, %f153, %f44;
	fma.rn.f32 	%f158, %f142, %f154, %f45;
	ld.shared.v4.f32 	{%f159, %f160, %f161, %f162}, [%r27+288];
	fma.rn.f32 	%f163, %f142, %f159, %f50;
	fma.rn.f32 	%f164, %f142, %f160, %f51;
	fma.rn.f32 	%f165, %f142, %f161, %f52;
	fma.rn.f32 	%f166, %f142, %f162, %f53;
	ld.shared.v4.f32 	{%f167, %f168, %f169, %f170}, [%r27+304];
	fma.rn.f32 	%f171, %f142, %f167, %f58;
	fma.rn.f32 	%f172, %f142, %f168, %f59;
	fma.rn.f32 	%f173, %f142, %f169, %f60;
	fma.rn.f32 	%f174, %f142, %f170, %f61;
	ld.shared.v4.f32 	{%f175, %f176, %f177, %f178}, [%r27+320];
	fma.rn.f32 	%f179, %f142, %f175, %f66;
	fma.rn.f32 	%f180, %f142, %f176, %f67;
	fma.rn.f32 	%f181, %f142, %f177, %f68;
	fma.rn.f32 	%f182, %f142, %f178, %f69;
	ld.shared.v4.f32 	{%f183, %f184, %f185, %f186}, [%r27+336];
	fma.rn.f32 	%f187, %f142, %f183, %f74;
	fma.rn.f32 	%f188, %f142, %f184, %f75;
	fma.rn.f32 	%f189, %f142, %f185, %f76;
	fma.rn.f32 	%f190, %f142, %f186, %f77;
	ld.shared.v4.f32 	{%f191, %f192, %f193, %f194}, [%r27+352];
	fma.rn.f32 	%f195, %f142, %f191, %f82;
	fma.rn.f32 	%f196, %f142, %f192, %f83;
	fma.rn.f32 	%f197, %f142, %f193, %f84;
	fma.rn.f32 	%f198, %f142, %f194, %f85;
	ld.shared.v4.f32 	{%f199, %f200, %f201, %f202}, [%r27+368];
	fma.rn.f32 	%f203, %f142, %f199, %f90;
	fma.rn.f32 	%f204, %f142, %f200, %f91;
	fma.rn.f32 	%f205, %f142, %f201, %f92;
	fma.rn.f32 	%f206, %f142, %f202, %f93;
	ld.shared.v4.f32 	{%f207, %f208, %f209, %f210}, [%r27+384];
	fma.rn.f32 	%f211, %f142, %f207, %f98;
	fma.rn.f32 	%f212, %f142, %f208, %f99;
	fma.rn.f32 	%f213, %f142, %f209, %f100;
	fma.rn.f32 	%f214, %f142, %f210, %f101;
	ld.shared.v4.f32 	{%f215, %f216, %f217, %f218}, [%r27+400];
	fma.rn.f32 	%f219, %f142, %f215, %f106;
	fma.rn.f32 	%f220, %f142, %f216, %f107;
	fma.rn.f32 	%f221, %f142, %f217, %f108;
	fma.rn.f32 	%f222, %f142, %f218, %f109;
	ld.shared.v4.f32 	{%f223, %f224, %f225, %f226}, [%r27+416];
	fma.rn.f32 	%f227, %f142, %f223, %f114;
	fma.rn.f32 	%f228, %f142, %f224, %f115;
	fma.rn.f32 	%f229, %f142, %f225, %f116;
	fma.rn.f32 	%f230, %f142, %f226, %f117;
	ld.shared.v4.f32 	{%f231, %f232, %f233, %f234}, [%r27+432];
	fma.rn.f32 	%f235, %f142, %f231, %f122;
	fma.rn.f32 	%f236, %f142, %f232, %f123;
	fma.rn.f32 	%f237, %f142, %f233, %f124;
	fma.rn.f32 	%f238, %f142, %f234, %f125;
	ld.shared.v4.f32 	{%f239, %f240, %f241, %f242}, [%r27+448];
	fma.rn.f32 	%f243, %f142, %f239, %f130;
	fma.rn.f32 	%f244, %f142, %f240, %f131;
	fma.rn.f32 	%f245, %f142, %f241, %f132;
	fma.rn.f32 	%f246, %f142, %f242, %f133;
	ld.shared.v4.f32 	{%f247, %f248, %f249, %f250}, [%r27+464];
	fma.rn.f32 	%f251, %f142, %f247, %f138;
	fma.rn.f32 	%f252, %f142, %f248, %f139;
	fma.rn.f32 	%f253, %f142, %f249, %f140;
	fma.rn.f32 	%f254, %f142, %f250, %f141;
	ld.shared.f32 	%f255, [%r25+8];
	ld.shared.v4.f32 	{%f256, %f257, %f258, %f259}, [%r27+512];
	fma.rn.f32 	%f260, %f255, %f256, %f147;
	fma.rn.f32 	%f261, %f255, %f257, %f148;
	fma.rn.f32 	%f262, %f255, %f258, %f149;
	fma.rn.f32 	%f263, %f255, %f259, %f150;
	ld.shared.v4.f32 	{%f264, %f265, %f266, %f267}, [%r27+528];
	fma.rn.f32 	%f268, %f255, %f264, %f155;
	fma.rn.f32 	%f269, %f255, %f265, %f156;
	fma.rn.f32 	%f270, %f255, %f266, %f157;
	fma.rn.f32 	%f271, %f255, %f267, %f158;
	ld.shared.v4.f32 	{%f272, %f273, %f274, %f275}, [%r27+544];
	fma.rn.f32 	%f276, %f255, %f272, %f163;
	fma.rn.f32 	%f277, %f255, %f273, %f164;
	fma.rn.f32 	%f278, %f255, %f274, %f165;
	fma.rn.f32 	%f279, %f255, %f275, %f166;
	ld.shared.v4.f32 	{%f280, %f281, %f282, %f283}, [%r27+560];
	fma.rn.f32 	%f284, %f255, %f280, %f171;
	fma.rn.f32 	%f285, %f255, %f281, %f172;
	fma.rn.f32 	%f286, %f255, %f282, %f173;
	fma.rn.f32 	%f287, %f255, %f283, %f174;
	ld.shared.v4.f32 	{%f288, %f289, %f290, %f291}, [%r27+576];
	fma.rn.f32 	%f292, %f255, %f288, %f179;
	fma.rn.f32 	%f293, %f255, %f289, %f180;
	fma.rn.f32 	%f294, %f255, %f290, %f181;
	fma.rn.f32 	%f295, %f255, %f291, %f182;
	ld.shared.v4.f32 	{%f296, %f297, %f298, %f299}, [%r27+592];
	fma.rn.f32 	%f300, %f255, %f296, %f187;
	fma.rn.f32 	%f301, %f255, %f297, %f188;
	fma.rn.f32 	%f302, %f255, %f298, %f189;
	fma.rn.f32 	%f303, %f255, %f299, %f190;
	ld.shared.v4.f32 	{%f304, %f305, %f306, %f307}, [%r27+608];
	fma.rn.f32 	%f308, %f255, %f304, %f195;
	fma.rn.f32 	%f309, %f255, %f305, %f196;
	fma.rn.f32 	%f310, %f255, %f306, %f197;
	fma.rn.f32 	%f311, %f255, %f307, %f198;
	ld.shared.v4.f32 	{%f312, %f313, %f314, %f315}, [%r27+624];
	fma.rn.f32 	%f316, %f255, %f312, %f203;
	fma.rn.f32 	%f317, %f255, %f313, %f204;
	fma.rn.f32 	%f318, %f255, %f314, %f205;
	fma.rn.f32 	%f319, %f255, %f315, %f206;
	ld.shared.v4.f32 	{%f320, %f321, %f322, %f323}, [%r27+640];
	fma.rn.f32 	%f324, %f255, %f320, %f211;
	fma.rn.f32 	%f325, %f255, %f321, %f212;
	fma.rn.f32 	%f326, %f255, %f322, %f213;
	fma.rn.f32 	%f327, %f255, %f323, %f214;
	ld.shared.v4.f32 	{%f328, %f329, %f330, %f331}, [%r27+656];
	fma.rn.f32 	%f332, %f255, %f328, %f219;
	fma.rn.f32 	%f333, %f255, %f329, %f220;
	fma.rn.f32 	%f334, %f255, %f330, %f221;
	fma.rn.f32 	%f335, %f255, %f331, %f222;
	ld.shared.v4.f32 	{%f336, %f337, %f338, %f339}, [%r27+672];
	fma.rn.f32 	%f340, %f255, %f336, %f227;
	fma.rn.f32 	%f341, %f255, %f337, %f228;
	fma.rn.f32 	%f342, %f255, %f338, %f229;
	fma.rn.f32 	%f343, %f255, %f339, %f230;
	ld.shared.v4.f32 	{%f344, %f345, %f346, %f347}, [%r27+688];
	fma.rn.f32 	%f348, %f255, %f344, %f235;
	fma.rn.f32 	%f349, %f255, %f345, %f236;
	fma.rn.f32 	%f350, %f255, %f346, %f237;
	fma.rn.f32 	%f351, %f255, %f347, %f238;
	ld.shared.v4.f32 	{%f352, %f353, %f354, %f355}, [%r27+704];
	fma.rn.f32 	%f356, %f255, %f352, %f243;
	fma.rn.f32 	%f357, %f255, %f353, %f244;
	fma.rn.f32 	%f358, %f255, %f354, %f245;
	fma.rn.f32 	%f359, %f255, %f355, %f246;
	ld.shared.v4.f32 	{%f360, %f361, %f362, %f363}, [%r27+720];
	fma.rn.f32 	%f364, %f255, %f360, %f251;
	fma.rn.f32 	%f365, %f255, %f361, %f252;
	fma.rn.f32 	%f366, %f255, %f362, %f253;
	fma.rn.f32 	%f367, %f255, %f363, %f254;
	ld.shared.f32 	%f368, [%r25+12];
	ld.shared.v4.f32 	{%f369, %f370, %f371, %f372}, [%r27+768];
	fma.rn.f32 	%f373, %f368, %f369, %f260;
	fma.rn.f32 	%f374, %f368, %f370, %f261;
	fma.rn.f32 	%f375, %f368, %f371, %f262;
	fma.rn.f32 	%f376, %f368, %f372, %f263;
	ld.shared.v4.f32 	{%f377, %f378, %f379, %f380}, [%r27+784];
	fma.rn.f32 	%f381, %f368, %f377, %f268;
	fma.rn.f32 	%f382, %f368, %f378, %f269;
	fma.rn.f32 	%f383, %f368, %f379, %f270;
	fma.rn.f32 	%f384, %f368, %f380, %f271;
	ld.shared.v4.f32 	{%f385, %f386, %f387, %f388}, [%r27+800];
	fma.rn.f32 	%f389, %f368, %f385, %f276;
	fma.rn.f32 	%f390, %f368, %f386, %f277;
	fma.rn.f32 	%f391, %f368, %f387, %f278;
	fma.rn.f32 	%f392, %f368, %f388, %f279;
	ld.shared.v4.f32 	{%f393, %f394, %f395, %f396}, [%r27+816];
	fma.rn.f32 	%f397, %f368, %f393, %f284;
	fma.rn.f32 	%f398, %f368, %f394, %f285;
	fma.rn.f32 	%f399, %f368, %f395, %f286;
	fma.rn.f32 	%f400, %f368, %f396, %f287;
	ld.shared.v4.f32 	{%f401, %f402, %f403, %f404}, [%r27+832];
	fma.rn.f32 	%f405, %f368, %f401, %f292;
	fma.rn.f32 	%f406, %f368, %f402, %f293;
	fma.rn.f32 	%f407, %f368, %f403, %f294;
	fma.rn.f32 	%f408, %f368, %f404, %f295;
	ld.shared.v4.f32 	{%f409, %f410, %f411, %f412}, [%r27+848];
	fma.rn.f32 	%f413, %f368, %f409, %f300;
	fma.rn.f32 	%f414, %f368, %f410, %f301;
	fma.rn.f32 	%f415, %f368, %f411, %f302;
	fma.rn.f32 	%f416, %f368, %f412, %f303;
	ld.shared.v4.f32 	{%f417, %f418, %f419, %f420}, [%r27+864];
	fma.rn.f32 	%f421, %f368, %f417, %f308;
	fma.rn.f32 	%f422, %f368, %f418, %f309;
	fma.rn.f32 	%f423, %f368, %f419, %f310;
	fma.rn.f32 	%f424, %f368, %f420, %f311;
	ld.shared.v4.f32 	{%f425, %f426, %f427, %f428}, [%r27+880];
	fma.rn.f32 	%f429, %f368, %f425, %f316;
	fma.rn.f32 	%f430, %f368, %f426, %f317;
	fma.rn.f32 	%f431, %f368, %f427, %f318;
	fma.rn.f32 	%f432, %f368, %f428, %f319;
	ld.shared.v4.f32 	{%f433, %f434, %f435, %f436}, [%r27+896];
	fma.rn.f32 	%f437, %f368, %f433, %f324;
	fma.rn.f32 	%f438, %f368, %f434, %f325;
	fma.rn.f32 	%f439, %f368, %f435, %f326;
	fma.rn.f32 	%f440, %f368, %f436, %f327;
	ld.shared.v4.f32 	{%f441, %f442, %f443, %f444}, [%r27+912];
	fma.rn.f32 	%f445, %f368, %f441, %f332;
	fma.rn.f32 	%f446, %f368, %f442, %f333;
	fma.rn.f32 	%f447, %f368, %f443, %f334;
	fma.rn.f32 	%f448, %f368, %f444, %f335;
	ld.shared.v4.f32 	{%f449, %f450, %f451, %f452}, [%r27+928];
	fma.rn.f32 	%f453, %f368, %f449, %f340;
	fma.rn.f32 	%f454, %f368, %f450, %f341;
	fma.rn.f32 	%f455, %f368, %f451, %f342;
	fma.rn.f32 	%f456, %f368, %f452, %f343;
	ld.shared.v4.f32 	{%f457, %f458, %f459, %f460}, [%r27+944];
	fma.rn.f32 	%f461, %f368, %f457, %f348;
	fma.rn.f32 	%f462, %f368, %f458, %f349;
	fma.rn.f32 	%f463, %f368, %f459, %f350;
	fma.rn.f32 	%f464, %f368, %f460, %f351;
	ld.shared.v4.f32 	{%f465, %f466, %f467, %f468}, [%r27+960];
	fma.rn.f32 	%f469, %f368, %f465, %f356;
	fma.rn.f32 	%f470, %f368, %f466, %f357;
	fma.rn.f32 	%f471, %f368, %f467, %f358;
	fma.rn.f32 	%f472, %f368, %f468, %f359;
	ld.shared.v4.f32 	{%f473, %f474, %f475, %f476}, [%r27+976];
	fma.rn.f32 	%f477, %f368, %f473, %f364;
	fma.rn.f32 	%f478, %f368, %f474, %f365;
	fma.rn.f32 	%f479, %f368, %f475, %f366;
	fma.rn.f32 	%f480, %f368, %f476, %f367;
	ld.shared.f32 	%f481, [%r25+16];
	ld.shared.v4.f32 	{%f482, %f483, %f484, %f485}, [%r27+1024];
	fma.rn.f32 	%f486, %f481, %f482, %f373;
	fma.rn.f32 	%f487, %f481, %f483, %f374;
	fma.rn.f32 	%f488, %f481, %f484, %f375;
	fma.rn.f32 	%f489, %f481, %f485, %f376;
	ld.shared.v4.f32 	{%f490, %f491, %f492, %f493}, [%r27+1040];
	fma.rn.f32 	%f494, %f481, %f490, %f381;
	fma.rn.f32 	%f495, %f481, %f491, %f382;
	fma.rn.f32 	%f496, %f481, %f492, %f383;
	fma.rn.f32 	%f497, %f481, %f493, %f384;
	ld.shared.v4.f32 	{%f498, %f499, %f500, %f501}, [%r27+1056];
	fma.rn.f32 	%f502, %f481, %f498, %f389;
	fma.rn.f32 	%f503, %f481, %f499, %f390;
	fma.rn.f32 	%f504, %f481, %f500, %f391;
	fma.rn.f32 	%f505, %f481, %f501, %f392;
	ld.shared.v4.f32 	{%f506, %f507, %f508, %f509}, [%r27+1072];
	fma.rn.f32 	%f510, %f481, %f506, %f397;
	fma.rn.f32 	%f511, %f481, %f507, %f398;
	fma.rn.f32 	%f512, %f481, %f508, %f399;
	fma.rn.f32 	%f513, %f481, %f509, %f400;
	ld.shared.v4.f32 	{%f514, %f515, %f516, %f517}, [%r27+1088];
	fma.rn.f32 	%f518, %f481, %f514, %f405;
	fma.rn.f32 	%f519, %f481, %f515, %f406;
	fma.rn.f32 	%f520, %f481, %f516, %f407;
	fma.rn.f32 	%f521, %f481, %f517, %f408;
	ld.shared.v4.f32 	{%f522, %f523, %f524, %f525}, [%r27+1104];
	fma.rn.f32 	%f526, %f481, %f522, %f413;
	fma.rn.f32 	%f527, %f481, %f523, %f414;
	fma.rn.f32 	%f528, %f481, %f524, %f415;
	fma.rn.f32 	%f529, %f481, %f525, %f416;
	ld.shared.v4.f32 	{%f530, %f531, %f532, %f533}, [%r27+1120];
	fma.rn.f32 	%f534, %f481, %f530, %f421;
	fma.rn.f32 	%f535, %f481, %f531, %f422;
	fma.rn.f32 	%f536, %f481, %f532, %f423;
	fma.rn.f32 	%f537, %f481, %f533, %f424;
	ld.shared.v4.f32 	{%f538, %f539, %f540, %f541}, [%r27+1136];
	fma.rn.f32 	%f542, %f481, %f538, %f429;
	fma.rn.f32 	%f543, %f481, %f539, %f430;
	fma.rn.f32 	%f544, %f481, %f540, %f431;
	fma.rn.f32 	%f545, %f481, %f541, %f432;
	ld.shared.v4.f32 	{%f546, %f547, %f548, %f549}, [%r27+1152];
	fma.rn.f32 	%f550, %f481, %f546, %f437;
	fma.rn.f32 	%f551, %f481, %f547, %f438;
	fma.rn.f32 	%f552, %f481, %f548, %f439;
	fma.rn.f32 	%f553, %f481, %f549, %f440;
	ld.shared.v4.f32 	{%f554, %f555, %f556, %f557}, [%r27+1168];
	fma.rn.f32 	%f558, %f481, %f554, %f445;
	fma.rn.f32 	%f559, %f481, %f555, %f446;
	fma.rn.f32 	%f560, %f481, %f556, %f447;
	fma.rn.f32 	%f561, %f481, %f557, %f448;
	ld.shared.v4.f32 	{%f562, %f563, %f564, %f565}, [%r27+1184];
	fma.rn.f32 	%f566, %f481, %f562, %f453;
	fma.rn.f32 	%f567, %f481, %f563, %f454;
	fma.rn.f32 	%f568, %f481, %f564, %f455;
	fma.rn.f32 	%f569, %f481, %f565, %f456;
	ld.shared.v4.f32 	{%f570, %f571, %f572, %f573}, [%r27+1200];
	fma.rn.f32 	%f574, %f481, %f570, %f461;
	fma.rn.f32 	%f575, %f481, %f571, %f462;
	fma.rn.f32 	%f576, %f481, %f572, %f463;
	fma.rn.f32 	%f577, %f481, %f573, %f464;
	ld.shared.v4.f32 	{%f578, %f579, %f580, %f581}, [%r27+1216];
	fma.rn.f32 	%f582, %f481, %f578, %f469;
	fma.rn.f32 	%f583, %f481, %f579, %f470;
	fma.rn.f32 	%f584, %f481, %f580, %f471;
	fma.rn.f32 	%f585, %f481, %f581, %f472;
	ld.shared.v4.f32 	{%f586, %f587, %f588, %f589}, [%r27+1232];
	fma.rn.f32 	%f590, %f481, %f586, %f477;
	fma.rn.f32 	%f591, %f481, %f587, %f478;
	fma.rn.f32 	%f592, %f481, %f588, %f479;
	fma.rn.f32 	%f593, %f481, %f589, %f480;
	ld.shared.f32 	%f594, [%r25+20];
	ld.shared.v4.f32 	{%f595, %f596, %f597, %f598}, [%r27+1280];
	fma.rn.f32 	%f599, %f594, %f595, %f486;
	fma.rn.f32 	%f600, %f594, %f596, %f487;
	fma.rn.f32 	%f601, %f594, %f597, %f488;
	fma.rn.f32 	%f602, %f594, %f598, %f489;
	ld.shared.v4.f32 	{%f603, %f604, %f605, %f606}, [%r27+1296];
	fma.rn.f32 	%f607, %f594, %f603, %f494;
	fma.rn.f32 	%f608, %f594, %f604, %f495;
	fma.rn.f32 	%f609, %f594, %f605, %f496;
	fma.rn.f32 	%f610, %f594, %f606, %f497;
	ld.shared.v4.f32 	{%f611, %f612, %f613, %f614}, [%r27+1312];
	fma.rn.f32 	%f615, %f594, %f611, %f502;
	fma.rn.f32 	%f616, %f594, %f612, %f503;
	fma.rn.f32 	%f617, %f594, %f613, %f504;
	fma.rn.f32 	%f618, %f594, %f614, %f505;
	ld.shared.v4.f32 	{%f619, %f620, %f621, %f622}, [%r27+1328];
	fma.rn.f32 	%f623, %f594, %f619, %f510;
	fma.rn.f32 	%f624, %f594, %f620, %f511;
	fma.rn.f32 	%f625, %f594, %f621, %f512;
	fma.rn.f32 	%f626, %f594, %f622, %f513;
	ld.shared.v4.f32 	{%f627, %f628, %f629, %f630}, [%r27+1344];
	fma.rn.f32 	%f631, %f594, %f627, %f518;
	fma.rn.f32 	%f632, %f594, %f628, %f519;
	fma.rn.f32 	%f633, %f594, %f629, %f520;
	fma.rn.f32 	%f634, %f594, %f630, %f521;
	ld.shared.v4.f32 	{%f635, %f636, %f637, %f638}, [%r27+1360];
	fma.rn.f32 	%f639, %f594, %f635, %f526;
	fma.rn.f32 	%f640, %f594, %f636, %f527;
	fma.rn.f32 	%f641, %f594, %f637, %f528;
	fma.rn.f32 	%f642, %f594, %f638, %f529;
	ld.shared.v4.f32 	{%f643, %f644, %f645, %f646}, [%r27+1376];
	fma.rn.f32 	%f647, %f594, %f643, %f534;
	fma.rn.f32 	%f648, %f594, %f644, %f535;
	fma.rn.f32 	%f649, %f594, %f645, %f536;
	fma.rn.f32 	%f650, %f594, %f646, %f537;
	ld.shared.v4.f32 	{%f651, %f652, %f653, %f654}, [%r27+1392];
	fma.rn.f32 	%f655, %f594, %f651, %f542;
	fma.rn.f32 	%f656, %f594, %f652, %f543;
	fma.rn.f32 	%f657, %f594, %f653, %f544;
	fma.rn.f32 	%f658, %f594, %f654, %f545;
	ld.shared.v4.f32 	{%f659, %f660, %f661, %f662}, [%r27+1408];
	fma.rn.f32 	%f663, %f594, %f659, %f550;
	fma.rn.f32 	%f664, %f594, %f660, %f551;
	fma.rn.f32 	%f665, %f594, %f661, %f552;
	fma.rn.f32 	%f666, %f594, %f662, %f553;
	ld.shared.v4.f32 	{%f667, %f668, %f669, %f670}, [%r27+1424];
	fma.rn.f32 	%f671, %f594, %f667, %f558;
	fma.rn.f32 	%f672, %f594, %f668, %f559;
	fma.rn.f32 	%f673, %f594, %f669, %f560;
	fma.rn.f32 	%f674, %f594, %f670, %f561;
	ld.shared.v4.f32 	{%f675, %f676, %f677, %f678}, [%r27+1440];
	fma.rn.f32 	%f679, %f594, %f675, %f566;
	fma.rn.f32 	%f680, %f594, %f676, %f567;
	fma.rn.f32 	%f681, %f594, %f677, %f568;
	fma.rn.f32 	%f682, %f594, %f678, %f569;
	ld.shared.v4.f32 	{%f683, %f684, %f685, %f686}, [%r27+1456];
	fma.rn.f32 	%f687, %f594, %f683, %f574;
	fma.rn.f32 	%f688, %f594, %f684, %f575;
	fma.rn.f32 	%f689, %f594, %f685, %f576;
	fma.rn.f32 	%f690, %f594, %f686, %f577;
	ld.shared.v4.f32 	{%f691, %f692, %f693, %f694}, [%r27+1472];
	fma.rn.f32 	%f695, %f594, %f691, %f582;
	fma.rn.f32 	%f696, %f594, %f692, %f583;
	fma.rn.f32 	%f697, %f594, %f693, %f584;
	fma.rn.f32 	%f698, %f594, %f694, %f585;
	ld.shared.v4.f32 	{%f699, %f700, %f701, %f702}, [%r27+1488];
	fma.rn.f32 	%f703, %f594, %f699, %f590;
	fma.rn.f32 	%f704, %f594, %f700, %f591;
	fma.rn.f32 	%f705, %f594, %f701, %f592;
	fma.rn.f32 	%f706, %f594, %f702, %f593;
	ld.shared.f32 	%f707, [%r25+24];
	ld.shared.v4.f32 	{%f708, %f709, %f710, %f711}, [%r27+1536];
	fma.rn.f32 	%f712, %f707, %f708, %f599;
	fma.rn.f32 	%f713, %f707, %f709, %f600;
	fma.rn.f32 	%f714, %f707, %f710, %f601;
	fma.rn.f32 	%f715, %f707, %f711, %f602;
	ld.shared.v4.f32 	{%f716, %f717, %f718, %f719}, [%r27+1552];
	fma.rn.f32 	%f720, %f707, %f716, %f607;
	fma.rn.f32 	%f721, %f707, %f717, %f608;
	fma.rn.f32 	%f722, %f707, %f718, %f609;
	fma.rn.f32 	%f723, %f707, %f719, %f610;
	ld.shared.v4.f32 	{%f724, %f725, %f726, %f727}, [%r27+1568];
	fma.rn.f32 	%f728, %f707, %f724, %f615;
	fma.rn.f32 	%f729, %f707, %f725, %f616;
	fma.rn.f32 	%f730, %f707, %f726, %f617;
	fma.rn.f32 	%f731, %f707, %f727, %f618;
	ld.shared.v4.f32 	{%f732, %f733, %f734, %f735}, [%r27+1584];
	fma.rn.f32 	%f736, %f707, %f732, %f623;
	fma.rn.f32 	%f737, %f707, %f733, %f624;
	fma.rn.f32 	%f738, %f707, %f734, %f625;
	fma.rn.f32 	%f739, %f707, %f735, %f626;
	ld.shared.v4.f32 	{%f740, %f741, %f742, %f743}, [%r27+1600];
	fma.rn.f32 	%f744, %f707, %f740, %f631;
	fma.rn.f32 	%f745, %f707, %f741, %f632;
	fma.rn.f32 	%f746, %f707, %f742, %f633;
	fma.rn.f32 	%f747, %f707, %f743, %f634;
	ld.shared.v4.f32 	{%f748, %f749, %f750, %f751}, [%r27+1616];
	fma.rn.f32 	%f752, %f707, %f748, %f639;
	fma.rn.f32 	%f753, %f707, %f749, %f640;
	fma.rn.f32 	%f754, %f707, %f750, %f641;
	fma.rn.f32 	%f755, %f707, %f751, %f642;
	ld.shared.v4.f32 	{%f756, %f757, %f758, %f759}, [%r27+1632];
	fma.rn.f32 	%f760, %f707, %f756, %f647;
	fma.rn.f32 	%f761, %f707, %f757, %f648;
	fma.rn.f32 	%f762, %f707, %f758, %f649;
	fma.rn.f32 	%f763, %f707, %f759, %f650;
	ld.shared.v4.f32 	{%f764, %f765, %f766, %f767}, [%r27+1648];
	fma.rn.f32 	%f768, %f707, %f764, %f655;
	fma.rn.f32 	%f769, %f707, %f765, %f656;
	fma.rn.f32 	%f770, %f707, %f766, %f657;
	fma.rn.f32 	%f771, %f707, %f767, %f658;
	ld.shared.v4.f32 	{%f772, %f773, %f774, %f775}, [%r27+1664];
	fma.rn.f32 	%f776, %f707, %f772, %f663;
	fma.rn.f32 	%f777, %f707, %f773, %f664;
	fma.rn.f32 	%f778, %f707, %f774, %f665;
	fma.rn.f32 	%f779, %f707, %f775, %f666;
	ld.shared.v4.f32 	{%f780, %f781, %f782, %f783}, [%r27+1680];
	fma.rn.f32 	%f784, %f707, %f780, %f671;
	fma.rn.f32 	%f785, %f707, %f781, %f672;
	fma.rn.f32 	%f786, %f707, %f782, %f673;
	fma.rn.f32 	%f787, %f707, %f783, %f674;
	ld.shared.v4.f32 	{%f788, %f789, %f790, %f791}, [%r27+1696];
	fma.rn.f32 	%f792, %f707, %f788, %f679;
	fma.rn.f32 	%f793, %f707, %f789, %f680;
	fma.rn.f32 	%f794, %f707, %f790, %f681;
	fma.rn.f32 	%f795, %f707, %f791, %f682;
	ld.shared.v4.f32 	{%f796, %f797, %f798, %f799}, [%r27+1712];
	fma.rn.f32 	%f800, %f707, %f796, %f687;
	fma.rn.f32 	%f801, %f707, %f797, %f688;
	fma.rn.f32 	%f802, %f707, %f798, %f689;
	fma.rn.f32 	%f803, %f707, %f799, %f690;
	ld.shared.v4.f32 	{%f804, %f805, %f806, %f807}, [%r27+1728];
	fma.rn.f32 	%f808, %f707, %f804, %f695;
	fma.rn.f32 	%f809, %f707, %f805, %f696;
	fma.rn.f32 	%f810, %f707, %f806, %f697;
	fma.rn.f32 	%f811, %f707, %f807, %f698;
	ld.shared.v4.f32 	{%f812, %f813, %f814, %f815}, [%r27+1744];
	fma.rn.f32 	%f816, %f707, %f812, %f703;
	fma.rn.f32 	%f817, %f707, %f813, %f704;
	fma.rn.f32 	%f818, %f707, %f814, %f705;
	fma.rn.f32 	%f819, %f707, %f815, %f706;
	ld.shared.f32 	%f820, [%r25+28];
	ld.shared.v4.f32 	{%f821, %f822, %f823, %f824}, [%r27+1792];
	fma.rn.f32 	%f825, %f820, %f821, %f712;
	fma.rn.f32 	%f826, %f820, %f822, %f713;
	fma.rn.f32 	%f827, %f820, %f823, %f714;
	fma.rn.f32 	%f828, %f820, %f824, %f715;
	ld.shared.v4.f32 	{%f829, %f830, %f831, %f832}, [%r27+1808];
	fma.rn.f32 	%f833, %f820, %f829, %f720;
	fma.rn.f32 	%f834, %f820, %f830, %f721;
	fma.rn.f32 	%f835, %f820, %f831, %f722;
	fma.rn.f32 	%f836, %f820, %f832, %f723;
	ld.shared.v4.f32 	{%f837, %f838, %f839, %f840}, [%r27+1824];
	fma.rn.f32 	%f841, %f820, %f837, %f728;
	fma.rn.f32 	%f842, %f820, %f838, %f729;
	fma.rn.f32 	%f843, %f820, %f839, %f730;
	fma.rn.f32 	%f844, %f820, %f840, %f731;
	ld.shared.v4.f32 	{%f845, %f846, %f847, %f848}, [%r27+1840];
	fma.rn.f32 	%f849, %f820, %f845, %f736;
	fma.rn.f32 	%f850, %f820, %f846, %f737;
	fma.rn.f32 	%f851, %f820, %f847, %f738;
	fma.rn.f32 	%f852, %f820, %f848, %f739;
	ld.shared.v4.f32 	{%f853, %f854, %f855, %f856}, [%r27+1856];
	fma.rn.f32 	%f857, %f820, %f853, %f744;
	fma.rn.f32 	%f858, %f820, %f854, %f745;
	fma.rn.f32 	%f859, %f820, %f855, %f746;
	fma.rn.f32 	%f860, %f820, %f856, %f747;
	ld.shared.v4.f32 	{%f861, %f862, %f863, %f864}, [%r27+1872];
	fma.rn.f32 	%f865, %f820, %f861, %f752;
	fma.rn.f32 	%f866, %f820, %f862, %f753;
	fma.rn.f32 	%f867, %f820, %f863, %f754;
	fma.rn.f32 	%f868, %f820, %f864, %f755;
	ld.shared.v4.f32 	{%f869, %f870, %f871, %f872}, [%r27+1888];
	fma.rn.f32 	%f873, %f820, %f869, %f760;
	fma.rn.f32 	%f874, %f820, %f870, %f761;
	fma.rn.f32 	%f875, %f820, %f871, %f762;
	fma.rn.f32 	%f876, %f820, %f872, %f763;
	ld.shared.v4.f32 	{%f877, %f878, %f879, %f880}, [%r27+1904];
	fma.rn.f32 	%f881, %f820, %f877, %f768;
	fma.rn.f32 	%f882, %f820, %f878, %f769;
	fma.rn.f32 	%f883, %f820, %f879, %f770;
	fma.rn.f32 	%f884, %f820, %f880, %f771;
	ld.shared.v4.f32 	{%f885, %f886, %f887, %f888}, [%r27+1920];
	fma.rn.f32 	%f889, %f820, %f885, %f776;
	fma.rn.f32 	%f890, %f820, %f886, %f777;
	fma.rn.f32 	%f891, %f820, %f887, %f778;
	fma.rn.f32 	%f892, %f820, %f888, %f779;
	ld.shared.v4.f32 	{%f893, %f894, %f895, %f896}, [%r27+1936];
	fma.rn.f32 	%f897, %f820, %f893, %f784;
	fma.rn.f32 	%f898, %f820, %f894, %f785;
	fma.rn.f32 	%f899, %f820, %f895, %f786;
	fma.rn.f32 	%f900, %f820, %f896, %f787;
	ld.shared.v4.f32 	{%f901, %f902, %f903, %f904}, [%r27+1952];
	fma.rn.f32 	%f905, %f820, %f901, %f792;
	fma.rn.f32 	%f906, %f820, %f902, %f793;
	fma.rn.f32 	%f907, %f820, %f903, %f794;
	fma.rn.f32 	%f908, %f820, %f904, %f795;
	ld.shared.v4.f32 	{%f909, %f910, %f911, %f912}, [%r27+1968];
	fma.rn.f32 	%f913, %f820, %f909, %f800;
	fma.rn.f32 	%f914, %f820, %f910, %f801;
	fma.rn.f32 	%f915, %f820, %f911, %f802;
	fma.rn.f32 	%f916, %f820, %f912, %f803;
	ld.shared.v4.f32 	{%f917, %f918, %f919, %f920}, [%r27+1984];
	fma.rn.f32 	%f921, %f820, %f917, %f808;
	fma.rn.f32 	%f922, %f820, %f918, %f809;
	fma.rn.f32 	%f923, %f820, %f919, %f810;
	fma.rn.f32 	%f924, %f820, %f920, %f811;
	ld.shared.v4.f32 	{%f925, %f926, %f927, %f928}, [%r27+2000];
	fma.rn.f32 	%f929, %f820, %f925, %f816;
	fma.rn.f32 	%f930, %f820, %f926, %f817;
	fma.rn.f32 	%f931, %f820, %f927, %f818;
	fma.rn.f32 	%f932, %f820, %f928, %f819;
	ld.shared.f32 	%f933, [%r25+32];
	ld.shared.v4.f32 	{%f934, %f935, %f936, %f937}, [%r27+2048];
	fma.rn.f32 	%f938, %f933, %f934, %f825;
	fma.rn.f32 	%f939, %f933, %f935, %f826;
	fma.rn.f32 	%f940, %f933, %f936, %f827;
	fma.rn.f32 	%f941, %f933, %f937, %f828;
	ld.shared.v4.f32 	{%f942, %f943, %f944, %f945}, [%r27+2064];
	fma.rn.f32 	%f946, %f933, %f942, %f833;
	fma.rn.f32 	%f947, %f933, %f943, %f834;
	fma.rn.f32 	%f948, %f933, %f944, %f835;
	fma.rn.f32 	%f949, %f933, %f945, %f836;
	ld.shared.v4.f32 	{%f950, %f951, %f952, %f953}, [%r27+2080];
	fma.rn.f32 	%f954, %f933, %f950, %f841;
	fma.rn.f32 	%f955, %f933, %f951, %f842;
	fma.rn.f32 	%f956, %f933, %f952, %f843;
	fma.rn.f32 	%f957, %f933, %f953, %f844;
	ld.shared.v4.f32 	{%f958, %f959, %f960, %f961}, [%r27+2096];
	fma.rn.f32 	%f962, %f933, %f958, %f849;
	fma.rn.f32 	%f963, %f933, %f959, %f850;
	fma.rn.f32 	%f964, %f933, %f960, %f851;
	fma.rn.f32 	%f965, %f933, %f961, %f852;
	ld.shared.v4.f32 	{%f966, %f967, %f968, %f969}, [%r27+2112];
	fma.rn.f32 	%f970, %f933, %f966, %f857;
	fma.rn.f32 	%f971, %f933, %f967, %f858;
	fma.rn.f32 	%f972, %f933, %f968, %f859;
	fma.rn.f32 	%f973, %f933, %f969, %f860;
	ld.shared.v4.f32 	{%f974, %f975, %f976, %f977}, [%r27+2128];
	fma.rn.f32 	%f978, %f933, %f974, %f865;
	fma.rn.f32 	%f979, %f933, %f975, %f866;
	fma.rn.f32 	%f980, %f933, %f976, %f867;
	fma.rn.f32 	%f981, %f933, %f977, %f868;
	ld.shared.v4.f32 	{%f982, %f983, %f984, %f985}, [%r27+2144];
	fma.rn.f32 	%f986, %f933, %f982, %f873;
	fma.rn.f32 	%f987, %f933, %f983, %f874;
	fma.rn.f32 	%f988, %f933, %f984, %f875;
	fma.rn.f32 	%f989, %f933, %f985, %f876;
	ld.shared.v4.f32 	{%f990, %f991, %f992, %f993}, [%r27+2160];
	fma.rn.f32 	%f994, %f933, %f990, %f881;
	fma.rn.f32 	%f995, %f933, %f991, %f882;
	fma.rn.f32 	%f996, %f933, %f992, %f883;
	fma.rn.f32 	%f997, %f933, %f993, %f884;
	ld.shared.v4.f32 	{%f998, %f999, %f1000, %f1001}, [%r27+2176];
	fma.rn.f32 	%f1002, %f933, %f998, %f889;
	fma.rn.f32 	%f1003, %f933, %f999, %f890;
	fma.rn.f32 	%f1004, %f933, %f1000, %f891;
	fma.rn.f32 	%f1005, %f933, %f1001, %f892;
	ld.shared.v4.f32 	{%f1006, %f1007, %f1008, %f1009}, [%r27+2192];
	fma.rn.f32 	%f1010, %f933, %f1006, %f897;
	fma.rn.f32 	%f1011, %f933, %f1007, %f898;
	fma.rn.f32 	%f1012, %f933, %f1008, %f899;
	fma.rn.f32 	%f1013, %f933, %f1009, %f900;
	ld.shared.v4.f32 	{%f1014, %f1015, %f1016, %f1017}, [%r27+2208];
	fma.rn.f32 	%f1018, %f933, %f1014, %f905;
	fma.rn.f32 	%f1019, %f933, %f1015, %f906;
	fma.rn.f32 	%f1020, %f933, %f1016, %f907;
	fma.rn.f32 	%f1021, %f933, %f1017, %f908;
	ld.shared.v4.f32 	{%f1022, %f1023, %f1024, %f1025}, [%r27+2224];
	fma.rn.f32 	%f1026, %f933, %f1022, %f913;
	fma.rn.f32 	%f1027, %f933, %f1023, %f914;
	fma.rn.f32 	%f1028, %f933, %f1024, %f915;
	fma.rn.f32 	%f1029, %f933, %f1025, %f916;
	ld.shared.v4.f32 	{%f1030, %f1031, %f1032, %f1033}, [%r27+2240];
	fma.rn.f32 	%f1034, %f933, %f1030, %f921;
	fma.rn.f32 	%f1035, %f933, %f1031, %f922;
	fma.rn.f32 	%f1036, %f933, %f1032, %f923;
	fma.rn.f32 	%f1037, %f933, %f1033, %f924;
	ld.shared.v4.f32 	{%f1038, %f1039, %f1040, %f1041}, [%r27+2256];
	fma.rn.f32 	%f1042, %f933, %f1038, %f929;
	fma.rn.f32 	%f1043, %f933, %f1039, %f930;
	fma.rn.f32 	%f1044, %f933, %f1040, %f931;
	fma.rn.f32 	%f1045, %f933, %f1041, %f932;
	mul.f32 	%f1046, %f938, 0f3FC00000;
	mad.lo.s32 	%r28, %r6, 252, %r7;
	mul.f32 	%f1047, %f939, 0f3FC00000;
	mul.f32 	%f1048, %f940, 0f3FC00000;
	mul.f32 	%f1049, %f941, 0f3FC00000;
	st.shared.v4.f32 	[%r28], {%f1046, %f1047, %f1048, %f1049};
	mul.f32 	%f1050, %f946, 0f3FC00000;
	mul.f32 	%f1051, %f947, 0f3FC00000;
	mul.f32 	%f1052, %f948, 0f3FC00000;
	mul.f32 	%f1053, %f949, 0f3FC00000;
	st.shared.v4.f32 	[%r28+16], {%f1050, %f1051, %f1052, %f1053};
	mul.f32 	%f1054, %f954, 0f3FC00000;
	mul.f32 	%f1055, %f955, 0f3FC00000;
	mul.f32 	%f1056, %f956, 0f3FC00000;
	mul.f32 	%f1057, %f957, 0f3FC00000;
	st.shared.v4.f32 	[%r28+32], {%f1054, %f1055, %f1056, %f1057};
	mul.f32 	%f1058, %f962, 0f3FC00000;
	mul.f32 	%f1059, %f963, 0f3FC00000;
	mul.f32 	%f1060, %f964, 0f3FC00000;
	mul.f32 	%f1061, %f965, 0f3FC00000;
	st.shared.v4.f32 	[%r28+48], {%f1058, %f1059, %f1060, %f1061};
	mul.f32 	%f1062, %f970, 0f3FC00000;
	mul.f32 	%f1063, %f971, 0f3FC00000;
	mul.f32 	%f1064, %f972, 0f3FC00000;
	mul.f32 	%f1065, %f973, 0f3FC00000;
	st.shared.v4.f32 	[%r28+64], {%f1062, %f1063, %f1064, %f1065};
	mul.f32 	%f1066, %f978, 0f3FC00000;
	mul.f32 	%f1067, %f979, 0f3FC00000;
	mul.f32 	%f1068, %f980, 0f3FC00000;
	mul.f32 	%f1069, %f981, 0f3FC00000;
	st.shared.v4.f32 	[%r28+80], {%f1066, %f1067, %f1068, %f1069};
	mul.f32 	%f1070, %f986, 0f3FC00000;
	mul.f32 	%f1071, %f987, 0f3FC00000;
	mul.f32 	%f1072, %f988, 0f3FC00000;
	mul.f32 	%f1073, %f989, 0f3FC00000;
	st.shared.v4.f32 	[%r28+96], {%f1070, %f1071, %f1072, %f1073};
	mul.f32 	%f1074, %f994, 0f3FC00000;
	mul.f32 	%f1075, %f995, 0f3FC00000;
	mul.f32 	%f1076, %f996, 0f3FC00000;
	mul.f32 	%f1077, %f997, 0f3FC00000;
	st.shared.v4.f32 	[%r28+112], {%f1074, %f1075, %f1076, %f1077};
	mul.f32 	%f1078, %f1002, 0f3FC00000;
	mul.f32 	%f1079, %f1003, 0f3FC00000;
	mul.f32 	%f1080, %f1004, 0f3FC00000;
	mul.f32 	%f1081, %f1005, 0f3FC00000;
	st.shared.v4.f32 	[%r28+128], {%f1078, %f1079, %f1080, %f1081};
	mul.f32 	%f1082, %f1010, 0f3FC00000;
	mul.f32 	%f1083, %f1011, 0f3FC00000;
	mul.f32 	%f1084, %f1012, 0f3FC00000;
	mul.f32 	%f1085, %f1013, 0f3FC00000;
	st.shared.v4.f32 	[%r28+144], {%f1082, %f1083, %f1084, %f1085};
	mul.f32 	%f1086, %f1018, 0f3FC00000;
	mul.f32 	%f1087, %f1019, 0f3FC00000;
	mul.f32 	%f1088, %f1020, 0f3FC00000;
	mul.f32 	%f1089, %f1021, 0f3FC00000;
	st.shared.v4.f32 	[%r28+160], {%f1086, %f1087, %f1088, %f1089};
	mul.f32 	%f1090, %f1026, 0f3FC00000;
	mul.f32 	%f1091, %f1027, 0f3FC00000;
	mul.f32 	%f1092, %f1028, 0f3FC00000;
	mul.f32 	%f1093, %f1029, 0f3FC00000;
	st.shared.v4.f32 	[%r28+176], {%f1090, %f1091, %f1092, %f1093};
	mul.f32 	%f1094, %f1034, 0f3FC00000;
	mul.f32 	%f1095, %f1035, 0f3FC00000;
	mul.f32 	%f1096, %f1036, 0f3FC00000;
	mul.f32 	%f1097, %f1037, 0f3FC00000;
	st.shared.v4.f32 	[%r28+192], {%f1094, %f1095, %f1096, %f1097};
	mul.f32 	%f1098, %f1042, 0f3FC00000;
	mul.f32 	%f1099, %f1043, 0f3FC00000;
	mul.f32 	%f1100, %f1044, 0f3FC00000;
	mul.f32 	%f1101, %f1045, 0f3FC00000;
	st.shared.v4.f32 	[%r28+208], {%f1098, %f1099, %f1100, %f1101};
$L__BB1_24:
	ld.param.u32 	%r34, [_Z28kernel_A_B_full_DenseXDense2PKfiS0_iPfijPj_param_5];
	ld.param.u64 	%rd26, [_Z28kernel_A_B_full_DenseXDense2PKfiS0_iPfijPj_param_4];
	setp.gt.u32 	%p14, %r6, 23;
	bar.sync 	0;
	ld.shared.f32 	%f1102, [%r7];
	mov.u32 	%r29, %ntid.y;
	mov.u32 	%r30, %ctaid.x;
	mov.u32 	%r31, %tid.y;
	mad.lo.s32 	%r32, %r29, %r30, %r31;
	mad.lo.s32 	%r33, %r32, 504, %r34;
	cvt.u64.u32 	%rd21, %r33;
	cvt.u64.u32 	%rd22, %r6;
	add.s64 	%rd23, %rd21, %rd22;
	cvta.to.global.u64 	%rd24, %rd26;
	shl.b64 	%rd25, %rd23, 2;
	add.s64 	%rd3, %rd24, %rd25;
	st.global.f32 	[%rd3], %f1102;
	@%p14 bra 	$L__BB1_26;
	ld.shared.f32 	%f1104, [%r7+128];
	st.global.f32 	[%rd3+128], %f1104;
	ld.shared.f32 	%f1105, [%r7+256];
	st.global.f32 	[%rd3+224], %f1105;
	ld.shared.f32 	%f1106, [%r7+384];
	st.global.f32 	[%rd3+352], %f1106;
	bra.uni 	$L__BB1_27;
$L__BB1_26:
	ld.shared.f32 	%f1103, [%r7+256];
	st.global.f32 	[%rd3+224], %f1103;
$L__BB1_27:
	setp.gt.u32 	%p15, %r6, 23;
	ld.shared.f32 	%f1107, [%r7+512];
	st.global.f32 	[%rd3+448], %f1107;
	@%p15 bra 	$L__BB1_29;
	ld.shared.f32 	%f1108, [%r7+640];
	st.global.f32 	[%rd3+576], %f1108;
$L__BB1_29:
	setp.gt.u32 	%p16, %r6, 23;
	ld.shared.f32 	%f1109, [%r7+768];
	st.global.f32 	[%rd3+672], %f1109;
	@%p16 bra 	$L__BB1_31;
	ld.shared.f32 	%f1110, [%r7+896];
	st.global.f32 	[%rd3+800], %f1110;
$L__BB1_31:
	setp.gt.u32 	%p17, %r6, 23;
	ld.shared.f32 	%f1111, [%r7+1024];
	st.global.f32 	[%rd3+896], %f1111;
	@%p17 bra 	$L__BB1_33;
	ld.shared.f32 	%f1112, [%r7+1152];
	st.global.f32 	[%rd3+1024], %f1112;
$L__BB1_33:
	setp.gt.u32 	%p18, %r6, 23;
	ld.shared.f32 	%f1113, [%r7+1280];
	st.global.f32 	[%rd3+1120], %f1113;
	@%p18 bra 	$L__BB1_35;
	ld.shared.f32 	%f1114, [%r7+1408];
	st.global.f32 	[%rd3+1248], %f1114;
$L__BB1_35:
	setp.gt.u32 	%p19, %r6, 23;
	ld.shared.f32 	%f1115, [%r7+1536];
	st.global.f32 	[%rd3+1344], %f1115;
	@%p19 bra 	$L__BB1_37;
	ld.shared.f32 	%f1116, [%r7+1664];
	st.global.f32 	[%rd3+1472], %f1116;
$L__BB1_37:
	setp.gt.u32 	%p20, %r6, 23;
	ld.shared.f32 	%f1117, [%r7+1792];
	st.global.f32 	[%rd3+1568], %f1117;
	@%p20 bra 	$L__BB1_39;
	ld.shared.f32 	%f1118, [%r7+1920];
	st.global.f32 	[%rd3+1696], %f1118;
$L__BB1_39:
	setp.gt.u32 	%p21, %r6, 23;
	ld.shared.f32 	%f1119, [%r7+2048];
	st.global.f32 	[%rd3+1792], %f1119;
	@%p21 bra 	$L__BB1_41;
	ld.shared.f32 	%f1120, [%r7+2176];
	st.global.f32 	[%rd3+1920], %f1120;
$L__BB1_41:
	ret;

}
	// .globl	_Z11printKernelPKfi
.visible .entry _Z11printKernelPKfi(
	.param .u64 .ptr .align 1 _Z11printKernelPKfi_param_0,
	.param .u32 _Z11printKernelPKfi_param_1
)
{
	.local .align 16 .b8 	__local_depot2[16];
	.reg .b64 	%SP;
	.reg .b64 	%SPL;
	.reg .pred 	%p<2>;
	.reg .b32 	%r<8>;
	.reg .b32 	%f<2>;
	.reg .b64 	%rd<9>;
	.reg .b64 	%fd<2>;

	mov.u64 	%SPL, __local_depot2;
	cvta.local.u64 	%SP, %SPL;
	ld.param.u64 	%rd1, [_Z11printKernelPKfi_param_0];
	ld.param.u32 	%r2, [_Z11printKernelPKfi_param_1];
	mov.u32 	%r3, %tid.x;
	mov.u32 	%r4, %ctaid.x;
	mov.u32 	%r5, %ntid.x;
	mad.lo.s32 	%r1, %r4, %r5, %r3;
	setp.ge.s32 	%p1, %r1, %r2;
	@%p1 bra 	$L__BB2_2;
	add.u64 	%rd2, %SP, 0;
	add.u64 	%rd3, %SPL, 0;
	cvta.to.global.u64 	%rd4, %rd1;
	mul.wide.s32 	%rd5, %r1, 4;
	add.s64 	%rd6, %rd4, %rd5;
	ld.global.f32 	%f1, [%rd6];
	cvt.f64.f32 	%fd1, %f1;
	st.local.u32 	[%rd3], %r1;
	st.local.f64 	[%rd3+8], %fd1;
	mov.u64 	%rd7, $str;
	cvta.global.u64 	%rd8, %rd7;
	{ // callseq 0, 0
	.param .b64 param0;
	st.param.b64 	[param0], %rd8;
	.param .b64 param1;
	st.param.b64 	[param1], %rd2;
	.param .b32 retval0;
	call.uni (retval0), 
	vprintf, 
	(
	param0, 
	param1
	);
	ld.param.b32 	%r6, [retval0];
	} // callseq 0
$L__BB2_2:
	ret;

}


// ===== COMPILED SASS (sm_100) =====

	.target	sm_100

	.elftype	@"ET_EXEC"


//--------------------- .note.nv.tkinfo           --------------------------
	.section	.note.nv.tkinfo,"",@"SHT_NOTE"
	.sectionflags	@"SHF_NOTE_NV_TKINFO"
	.tkinfo
        /*0018*/ 	.word	0x00000002
        /*0030*/ 	.string	""
        /*0030*/ 	.string	"ptxas"
        /*0030*/ 	.string	"Cuda compilation tools, release 13.0, V13.0.88"
        /*0030*/ 	.string	"Build cuda_13.0.r13.0/compiler.36424714_0"
        /*0030*/ 	.string	"-arch sm_100 -m 64 "



//--------------------- .note.nv.cuinfo           --------------------------
	.section	.note.nv.cuinfo,"",@"SHT_NOTE"
	.sectionflags	@"SHF_NOTE_NV_CUINFO"
        /*0018*/ 	.short	0x0002
        /*001a*/ 	.short	0x0064
        /*001c*/ 	.short	0x0082
	.zero		2


//--------------------- .nv.info                  --------------------------
	.section	.nv.info,"",@"SHT_CUDA_INFO"
	.align	4


	//----- nvinfo : EIATTR_REGCOUNT
	.align		4
        /*0000*/ 	.byte	0x04, 0x2f
        /*0002*/ 	.short	(.L_2 - .L_1)
	.align		4
.L_1:
        /*0004*/ 	.word	index@(_Z22kernel_A_B_DenseXDensePKfiS0_iPfijPj)
        /*0008*/ 	.word	0x00000020


	//----- nvinfo : EIATTR_FRAME_SIZE
	.align		4
.L_2:
        /*000c*/ 	.byte	0x04, 0x11
        /*000e*/ 	.short	(.L_4 - .L_3)
	.align		4
.L_3:
        /*0010*/ 	.word	index@(_Z22kernel_A_B_DenseXDensePKfiS0_iPfijPj)
        /*0014*/ 	.word	0x00000000


	//----- nvinfo : EIATTR_REGCOUNT
	.align		4
.L_4:
        /*0018*/ 	.byte	0x04, 0x2f
        /*001a*/ 	.short	(.L_6 - .L_5)
	.align		4
.L_5:
        /*001c*/ 	.word	index@(_Z28kernel_A_B_full_DenseXDense2PKfiS0_iPfijPj)
        /*0020*/ 	.word	0x0000005a


	//----- nvinfo : EIATTR_FRAME_SIZE
	.align		4
.L_6:
        /*0024*/ 	.byte	0x04, 0x11
        /*0026*/ 	.short	(.L_8 - .L_7)
	.align		4
.L_7:
        /*0028*/ 	.word	index@(_Z28kernel_A_B_full_DenseXDense2PKfiS0_iPfijPj)
        /*002c*/ 	.word	0x00000000


	//----- nvinfo : EIATTR_REGCOUNT
	.align		4
.L_8:
        /*0030*/ 	.byte	0x04, 0x2f
        /*0032*/ 	.short	(.L_10 - .L_9)
	.align		4
.L_9:
        /*0034*/ 	.word	index@(_Z11printKernelPKfi)
        /*0038*/ 	.word	0x00000018


	//----- nvinfo : EIATTR_FRAME_SIZE
	.align		4
.L_10:
        /*003c*/ 	.byte	0x04, 0x11
        /*003e*/ 	.short	(.L_12 - .L_11)
	.align		4
.L_11:
        /*0040*/ 	.word	index@(_Z11printKernelPKfi)
        /*0044*/ 	.word	0x00000010


	//----- nvinfo : EIATTR_MIN_STACK_SIZE
	.align		4
.L_12:
        /*0048*/ 	.byte	0x04, 0x12
        /*004a*/ 	.short	(.L_14 - .L_13)
	.align		4
.L_13:
        /*004c*/ 	.word	index@(_Z11printKernelPKfi)
        /*0050*/ 	.word	0x00000010


	//----- nvinfo : EIATTR_MIN_STACK_SIZE
	.align		4
.L_14:
        /*0054*/ 	.byte	0x04, 0x12
        /*0056*/ 	.short	(.L_16 - .L_15)
	.align		4
.L_15:
        /*0058*/ 	.word	index@(_Z28kernel_A_B_full_DenseXDense2PKfiS0_iPfijPj)
        /*005c*/ 	.word	0x00000000


	//----- nvinfo : EIATTR_MIN_STACK_SIZE
	.align		4
.L_16:
        /*0060*/ 	.byte	0x04, 0x12
        /*0062*/ 	.short	(.L_18 - .L_17)
	.align		4
.L_17:
        /*0064*/ 	.word	index@(_Z22kernel_A_B_DenseXDensePKfiS0_iPfijPj)
        /*0068*/ 	.word	0x00000000
.L_18:


//--------------------- .nv.compat                --------------------------
	.section	.nv.compat,"",@"SHT_CUDA_COMPAT_INFO"
	.align	4
        /*0000*/ 	.byte	0x02, 0x09, 0x00, 0x00, 0x02, 0x02, 0x01, 0x00, 0x02, 0x05, 0x05, 0x00, 0x03, 0x07, 0x01, 0x01
        /*0010*/ 	.byte	0x02, 0x03, 0x00, 0x00, 0x02, 0x06, 0x01, 0x00, 0x04, 0x0b, 0x08, 0x00, 0x09, 0x00, 0x00, 0x00
        /*0020*/ 	.byte	0x00, 0x00, 0x00, 0x00


//--------------------- .nv.info._Z11printKernelPKfi --------------------------
	.section	.nv.info._Z11printKernelPKfi,"",@"SHT_CUDA_INFO"
	.sectionflags	@""
	.align	4


	//----- nvinfo : EIATTR_CUDA_API_VERSION
	.align		4
        /*0000*/ 	.byte	0x04, 0x37
        /*0002*/ 	.short	(.L_20 - .L_19)
.L_19:
        /*0004*/ 	.word	0x00000082


	//----- nvinfo : EIATTR_KPARAM_INFO
	.align		4
.L_20:
        /*0008*/ 	.byte	0x04, 0x17
        /*000a*/ 	.short	(.L_22 - .L_21)
.L_21:
        /*000c*/ 	.word	0x00000000
        /*0010*/ 	.short	0x0001
        /*0012*/ 	.short	0x0008
        /*0014*/ 	.byte	0x00, 0xf0, 0x11, 0x00


	//----- nvinfo : EIATTR_KPARAM_INFO
	.align		4
.L_22:
        /*0018*/ 	.byte	0x04, 0x17
        /*001a*/ 	.short	(.L_24 - .L_23)
.L_23:
        /*001c*/ 	.word	0x00000000
        /*0020*/ 	.short	0x0000
        /*0022*/ 	.short	0x0000
        /*0024*/ 	.byte	0x00, 0xf5, 0x21, 0x00


	//----- nvinfo : EIATTR_SPARSE_MMA_MASK
	.align		4
.L_24:
        /*0028*/ 	.byte	0x03, 0x50
        /*002a*/ 	.short	0x0000


	//----- nvinfo : EIATTR_MAXREG_COUNT
	.align		4
        /*002c*/ 	.byte	0x03, 0x1b
        /*002e*/ 	.short	0x00ff


	//----- nvinfo : EIATTR_EXTERNS
	.align		4
        /*0030*/ 	.byte	0x04, 0x0f
        /*0032*/ 	.short	(.L_26 - .L_25)


	//   ....[0]....
	.align		4
.L_25:
        /*0034*/ 	.word	index@(vprintf)


	//----- nvinfo : EIATTR_MERCURY_ISA_VERSION
	.align		4
.L_26:
        /*0038*/ 	.byte	0x03, 0x5f
        /*003a*/ 	.short	0x0101


	//----- nvinfo : EIATTR_VRC_CTA_INIT_COUNT
	.align		4
        /*003c*/ 	.byte	0x02, 0x4a
	.zero		1
	.zero		1


	//----- nvinfo : EIATTR_SYSCALL_OFFSETS
	.align		4
        /*0040*/ 	.byte	0x04, 0x46
        /*0042*/ 	.short	(.L_28 - .L_27)


	//   ....[0]....
.L_27:
        /*0044*/ 	.word	0x000001a0


	//----- nvinfo : EIATTR_EXIT_INSTR_OFFSETS
	.align		4
.L_28:
        /*0048*/ 	.byte	0x04, 0x1c
        /*004a*/ 	.short	(.L_30 - .L_29)


	//   ....[0]....
.L_29:
        /*004c*/ 	.word	0x000000c0


	//   ....[1]....
        /*0050*/ 	.word	0x000001b0


	//----- nvinfo : EIATTR_CRS_STACK_SIZE
	.align		4
.L_30:
        /*0054*/ 	.byte	0x04, 0x1e
        /*0056*/ 	.short	(.L_32 - .L_31)
.L_31:
        /*0058*/ 	.word	0x00000000


	//----- nvinfo : EIATTR_CBANK_PARAM_SIZE
	.align		4
.L_32:
        /*005c*/ 	.byte	0x03, 0x19
        /*005e*/ 	.short	0x000c


	//----- nvinfo : EIATTR_PARAM_CBANK
	.align		4
        /*0060*/ 	.byte	0x04, 0x0a
        /*0062*/ 	.short	(.L_34 - .L_33)
	.align		4
.L_33:
        /*0064*/ 	.word	index@(.nv.constant0._Z11printKernelPKfi)
        /*0068*/ 	.short	0x0380
        /*006a*/ 	.short	0x000c


	//----- nvinfo : EIATTR_SW_WAR
	.align		4
.L_34:
        /*006c*/ 	.byte	0x04, 0x36
        /*006e*/ 	.short	(.L_36 - .L_35)
.L_35:
        /*0070*/ 	.word	0x00000008
.L_36:


//--------------------- .nv.info._Z28kernel_A_B_full_DenseXDense2PKfiS0_iPfijPj --------------------------
	.section	.nv.info._Z28kernel_A_B_full_DenseXDense2PKfiS0_iPfijPj,"",@"SHT_CUDA_INFO"
	.sectionflags	@""
	.align	4


	//----- nvinfo : EIATTR_CUDA_API_VERSION
	.align		4
        /*0000*/ 	.byte	0x04, 0x37
        /*0002*/ 	.short	(.L_38 - .L_37)
.L_37:
        /*0004*/ 	.word	0x00000082


	//----- nvinfo : EIATTR_KPARAM_INFO
	.align		4
.L_38:
        /*0008*/ 	.byte	0x04, 0x17
        /*000a*/ 	.short	(.L_40 - .L_39)
.L_39:
        /*000c*/ 	.word	0x00000000
        /*0010*/ 	.short	0x0007
        /*0012*/ 	.short	0x0030
        /*0014*/ 	.byte	0x00, 0xf5, 0x21, 0x00


	//----- nvinfo : EIATTR_KPARAM_INFO
	.align		4
.L_40:
        /*0018*/ 	.byte	0x04, 0x17
        /*001a*/ 	.short	(.L_42 - .L_41)
.L_41:
        /*001c*/ 	.word	0x00000000
        /*0020*/ 	.short	0x0006
        /*0022*/ 	.short	0x002c
        /*0024*/ 	.byte	0x00, 0xf0, 0x11, 0x00


	//----- nvinfo : EIATTR_KPARAM_INFO
	.align		4
.L_42:
        /*0028*/ 	.byte	0x04, 0x17
        /*002a*/ 	.short	(.L_44 - .L_43)
.L_43:
        /*002c*/ 	.word	0x00000000
        /*0030*/ 	.short	0x0005
        /*0032*/ 	.short	0x0028
        /*0034*/ 	.byte	0x00, 0xf0, 0x11, 0x00


	//----- nvinfo : EIATTR_KPARAM_INFO
	.align		4
.L_44:
        /*0038*/ 	.byte	0x04, 0x17
        /*003a*/ 	.short	(.L_46 - .L_45)
.L_45:
        /*003c*/ 	.word	0x00000000
        /*0040*/ 	.short	0x0004
        /*0042*/ 	.short	0x0020
        /*0044*/ 	.byte	0x00, 0xf5, 0x21, 0x00


	//----- nvinfo : EIATTR_KPARAM_INFO
	.align		4
.L_46:
        /*0048*/ 	.byte	0x04, 0x17
        /*004a*/ 	.short	(.L_48 - .L_47)
.L_47:
        /*004c*/ 	.word	0x00000000
        /*0050*/ 	.short	0x0003
        /*0052*/ 	.short	0x0018
        /*0054*/ 	.byte	0x00, 0xf0, 0x11, 0x00


	//----- nvinfo : EIATTR_KPARAM_INFO
	.align		4
.L_48:
        /*0058*/ 	.byte	0x04, 0x17
        /*005a*/ 	.short	(.L_50 - .L_49)
.L_49:
        /*005c*/ 	.word	0x00000000
        /*0060*/ 	.short	0x0002
        /*0062*/ 	.short	0x0010
        /*0064*/ 	.byte	0x00, 0xf5, 0x21, 0x00


	//----- nvinfo : EIATTR_KPARAM_INFO
	.align		4
.L_50:
        /*0068*/ 	.byte	0x04, 0x17
        /*006a*/ 	.short	(.L_52 - .L_51)
.L_51:
        /*006c*/ 	.word	0x00000000
        /*0070*/ 	.short	0x0001
        /*0072*/ 	.short	0x0008
        /*0074*/ 	.byte	0x00, 0xf0, 0x11, 0x00


	//----- nvinfo : EIATTR_KPARAM_INFO
	.align		4
.L_52:
        /*0078*/ 	.byte	0x04, 0x17
        /*007a*/ 	.short	(.L_54 - .L_53)
.L_53:
        /*007c*/ 	.word	0x00000000
        /*0080*/ 	.short	0x0000
        /*0082*/ 	.short	0x0000
        /*0084*/ 	.byte	0x00, 0xf5, 0x21, 0x00


	//----- nvinfo : EIATTR_SPARSE_MMA_MASK
	.align		4
.L_54:
        /*0088*/ 	.byte	0x03, 0x50
        /*008a*/ 	.short	0x0000


	//----- nvinfo : EIATTR_MAXREG_COUNT
	.align		4
        /*008c*/ 	.byte	0x03, 0x1b
        /*008e*/ 	.short	0x00ff


	//----- nvinfo : EIATTR_NUM_BARRIERS
	.align		4
        /*0090*/ 	.byte	0x02, 0x4c
        /*0092*/ 	.byte	0x01
	.zero		1


	//----- nvinfo : EIATTR_MERCURY_ISA_VERSION
	.align		4
        /*0094*/ 	.byte	0x03, 0x5f
        /*0096*/ 	.short	0x0101


	//----- nvinfo : EIATTR_VRC_CTA_INIT_COUNT
	.align		4
        /*0098*/ 	.byte	0x02, 0x4a
	.zero		1
	.zero		1


	//----- nvinfo : EIATTR_EXIT_INSTR_OFFSETS
	.align		4
        /*009c*/ 	.byte	0x04, 0x1c
        /*009e*/ 	.short	(.L_56 - .L_55)


	//   ....[0]....
.L_55:
        /*00a0*/ 	.word	0x00000070


	//   ....[1]....
        /*00a4*/ 	.word	0x00000110


	//   ....[2]....
        /*00a8*/ 	.word	0x000035f0


	//   ....[3]....
        /*00ac*/ 	.word	0x00003620


	//----- nvinfo : EIATTR_MAX_THREADS
	.align		4
.L_56:
        /*00b0*/ 	.byte	0x04, 0x05
        /*00b2*/ 	.short	(.L_58 - .L_57)
.L_57:
        /*00b4*/ 	.word	0x00000020
        /*00b8*/ 	.word	0x00000001
        /*00bc*/ 	.word	0x00000001


	//----- nvinfo : EIATTR_CRS_STACK_SIZE
	.align		4
.L_58:
        /*00c0*/ 	.byte	0x04, 0x1e
        /*00c2*/ 	.short	(.L_60 - .L_59)
.L_59:
        /*00c4*/ 	.word	0x00000000


	//----- nvinfo : EIATTR_CBANK_PARAM_SIZE
	.align		4
.L_60:
        /*00c8*/ 	.byte	0x03, 0x19
        /*00ca*/ 	.short	0x0038


	//----- nvinfo : EIATTR_PARAM_CBANK
	.align		4
        /*00cc*/ 	.byte	0x04, 0x0a
        /*00ce*/ 	.short	(.L_62 - .L_61)
	.align		4
.L_61:
        /*00d0*/ 	.word	index@(.nv.constant0._Z28kernel_A_B_full_DenseXDense2PKfiS0_iPfijPj)
        /*00d4*/ 	.short	0x0380
        /*00d6*/ 	.short	0x0038


	//----- nvinfo : EIATTR_SW_WAR
	.align		4
.L_62:
        /*00d8*/ 	.byte	0x04, 0x36
        /*00da*/ 	.short	(.L_64 - .L_63)
.L_63:
        /*00dc*/ 	.word	0x00000008
.L_64:


//--------------------- .nv.info._Z22kernel_A_B_DenseXDensePKfiS0_iPfijPj --------------------------
	.section	.nv.info._Z22kernel_A_B_DenseXDensePKfiS0_iPfijPj,"",@"SHT_CUDA_INFO"
	.sectionflags	@""
	.align	4


	//----- nvinfo : EIATTR_CUDA_API_VERSION
	.align		4
        /*0000*/ 	.byte	0x04, 0x37
        /*0002*/ 	.short	(.L_66 - .L_65)
.L_65:
        /*0004*/ 	.word	0x00000082


	//----- nvinfo : EIATTR_KPARAM_INFO
	.align		4
.L_66:
        /*0008*/ 	.byte	0x04, 0x17
        /*000a*/ 	.short	(.L_68 - .L_67)
.L_67:
        /*000c*/ 	.word	0x00000000
        /*0010*/ 	.short	0x0007
        /*0012*/ 	.short	0x0030
        /*0014*/ 	.byte	0x00, 0xf5, 0x21, 0x00


	//----- nvinfo : EIATTR_KPARAM_INFO
	.align		4
.L_68:
        /*0018*/ 	.byte	0x04, 0x17
        /*001a*/ 	.short	(.L_70 - .L_69)
.L_69:
        /*001c*/ 	.word	0x00000000
        /*0020*/ 	.short	0x0006
        /*0022*/ 	.short	0x002c
        /*0024*/ 	.byte	0x00, 0xf0, 0x11, 0x00


	//----- nvinfo : EIATTR_KPARAM_INFO
	.align		4
.L_70:
        /*0028*/ 	.byte	0x04, 0x17
        /*002a*/ 	.short	(.L_72 - .L_71)
.L_71:
        /*002c*/ 	.word	0x00000000
        /*0030*/ 	.short	0x0005
        /*0032*/ 	.short	0x0028
        /*0034*/ 	.byte	0x00, 0xf0, 0x11, 0x00


	//----- nvinfo : EIATTR_KPARAM_INFO
	.align		4
.L_72:
        /*0038*/ 	.byte	0x04, 0x17
        /*003a*/ 	.short	(.L_74 - .L_73)
.L_73:
        /*003c*/ 	.word	0x00000000
        /*0040*/ 	.short	0x0004
        /*0042*/ 	.short	0x0020
        /*0044*/ 	.byte	0x00, 0xf5, 0x21, 0x00


	//----- nvinfo : EIATTR_KPARAM_INFO
	.align		4
.L_74:
        /*0048*/ 	.byte	0x04, 0x17
        /*004a*/ 	.short	(.L_76 - .L_75)
.L_75:
        /*004c*/ 	.word	0x00000000
        /*0050*/ 	.short	0x0003
        /*0052*/ 	.short	0x0018
        /*0054*/ 	.byte	0x00, 0xf0, 0x11, 0x00


	//----- nvinfo : EIATTR_KPARAM_INFO
	.align		4
.L_76:
        /*0058*/ 	.byte	0x04, 0x17
        /*005a*/ 	.short	(.L_78 - .L_77)
.L_77:
        /*005c*/ 	.word	0x00000000
        /*0060*/ 	.short	0x0002
        /*0062*/ 	.short	0x0010
        /*0064*/ 	.byte	0x00, 0xf5, 0x21, 0x00


	//----- nvinfo : EIATTR_KPARAM_INFO
	.align		4
.L_78:
        /*0068*/ 	.byte	0x04, 0x17
        /*006a*/ 	.short	(.L_80 - .L_79)
.L_79:
        /*006c*/ 	.word	0x00000000
        /*0070*/ 	.short	0x0001
        /*0072*/ 	.short	0x0008
        /*0074*/ 	.byte	0x00, 0xf0, 0x11, 0x00


	//----- nvinfo : EIATTR_KPARAM_INFO
	.align		4
.L_80:
        /*0078*/ 	.byte	0x04, 0x17
        /*007a*/ 	.short	(.L_82 - .L_81)
.L_81:
        /*007c*/ 	.word	0x00000000
        /*0080*/ 	.short	0x0000
        /*0082*/ 	.short	0x0000
        /*0084*/ 	.byte	0x00, 0xf5, 0x21, 0x00


	//----- nvinfo : EIATTR_SPARSE_MMA_MASK
	.align		4
.L_82:
        /*0088*/ 	.byte	0x03, 0x50
        /*008a*/ 	.short	0x0000


	//----- nvinfo : EIATTR_MAXREG_COUNT
	.align		4
        /*008c*/ 	.byte	0x03, 0x1b
        /*008e*/ 	.short	0x00ff


	//----- nvinfo : EIATTR_NUM_BARRIERS
	.align		4
        /*0090*/ 	.byte	0x02, 0x4c
        /*0092*/ 	.byte	0x01
	.zero		1


	//----- nvinfo : EIATTR_MERCURY_ISA_VERSION
	.align		4
        /*0094*/ 	.byte	0x03, 0x5f
        /*0096*/ 	.short	0x0101


	//----- nvinfo : EIATTR_VRC_CTA_INIT_COUNT
	.align		4
        /*0098*/ 	.byte	0x02, 0x4a
	.zero		1
	.zero		1


	//----- nvinfo : EIATTR_EXIT_INSTR_OFFSETS
	.align		4
        /*009c*/ 	.byte	0x04, 0x1c
        /*009e*/ 	.short	(.L_84 - .L_83)


	//   ....[0]....
.L_83:
        /*00a0*/ 	.word	0x00000070


	//   ....[1]....
        /*00a4*/ 	.word	0x00000110


	//   ....[2]....
        /*00a8*/ 	.word	0x00000270


	//   ....[3]....
        /*00ac*/ 	.word	0x00000f20


	//----- nvinfo : EIATTR_MAX_THREADS
	.align		4
.L_84:
        /*00b0*/ 	.byte	0x04, 0x05
        /*00b2*/ 	.short	(.L_86 - .L_85)
.L_85:
        /*00b4*/ 	.word	0x00000040
        /*00b8*/ 	.word	0x00000001
        /*00bc*/ 	.word	0x00000001


	//----- nvinfo : EIATTR_CBANK_PARAM_SIZE
	.align		4
.L_86:
        /*00c0*/ 	.byte	0x03, 0x19
        /*00c2*/ 	.short	0x0038


	//----- nvinfo : EIATTR_PARAM_CBANK
	.align		4
        /*00c4*/ 	.byte	0x04, 0x0a
        /*00c6*/ 	.short	(.L_88 - .L_87)
	.align		4
.L_87:
        /*00c8*/ 	.word	index@(.nv.constant0._Z22kernel_A_B_DenseXDensePKfiS0_iPfijPj)
        /*00cc*/ 	.short	0x0380
        /*00ce*/ 	.short	0x0038


	//----- nvinfo : EIATTR_SW_WAR
	.align		4
.L_88:
        /*00d0*/ 	.byte	0x04, 0x36
        /*00d2*/ 	.short	(.L_90 - .L_89)
.L_89:
        /*00d4*/ 	.word	0x00000008
.L_90:


//--------------------- .nv.callgraph             --------------------------
	.section	.nv.callgraph,"",@"SHT_CUDA_CALLGRAPH"
	.align	4
	.sectionentsize	8
	.align		4
        /*0000*/ 	.word	0x00000000
	.align		4
        /*0004*/ 	.word	0xffffffff
	.align		4
        /*0008*/ 	.word	index@(_Z11printKernelPKfi)
	.align		4
        /*000c*/ 	.word	index@(vprintf)
	.align		4
        /*0010*/ 	.word	0x00000000
	.align		4
        /*0014*/ 	.word	0xfffffffe
	.align		4
        /*0018*/ 	.word	0x00000000
	.align		4
        /*001c*/ 	.word	0xfffffffd
	.align		4
        /*0020*/ 	.word	0x00000000
	.align		4
        /*0024*/ 	.word	0xfffffffc


//--------------------- .nv.constant4             --------------------------
	.section	.nv.constant4,"a",@progbits
	.align	8
	.align		8
.nv.constant4:
        /*0000*/ 	.dword	vprintf
	.align		8
        /*0008*/ 	.dword	$str


//--------------------- .text._Z11printKernelPKfi --------------------------
	.section	.text._Z11printKernelPKfi,"ax",@progbits
	.align	128
        .global         _Z11printKernelPKfi
        .type           _Z11printKernelPKfi,@function
        .size           _Z11printKernelPKfi,(.L_x_10 - _Z11printKernelPKfi)
        .other          _Z11printKernelPKfi,@"STO_CUDA_ENTRY STV_DEFAULT"
_Z11printKernelPKfi:
.text._Z11printKernelPKfi:
[----:B------:R-:W0:Y:S01]  /*0000*/  LDC R1, c[0x0][0x37c] ;  /* 0x0000df00ff017b82 */ /* 0x000e220000000800 */
[----:B------:R-:W1:Y:S01]  /*0010*/  S2R R0, SR_TID.X ;  /* 0x0000000000007919 */ /* 0x000e620000002100 */
[----:B------:R-:W2:Y:S06]  /*0020*/  LDCU UR5, c[0x0][0x2fc] ;  /* 0x00005f80ff0577ac */ /* 0x000eac0008000800 */
[----:B------:R-:W1:Y:S01]  /*0030*/  S2UR UR6, SR_CTAID.X ;  /* 0x00000000000679c3 */ /* 0x000e620000002500 */
[----:B0-----:R-:W-:Y:S01]  /*0040*/  VIADD R1, R1, 0xfffffff0 ;  /* 0xfffffff001017836 */ /* 0x001fe20000000000 */
[----:B------:R-:W0:Y:S01]  /*0050*/  LDCU UR7, c[0x0][0x388] ;  /* 0x00007100ff0777ac */ /* 0x000e220008000800 */
[----:B------:R-:W3:Y:S05]  /*0060*/  LDCU UR4, c[0x0][0x2f8] ;  /* 0x00005f00ff0477ac */ /* 0x000eea0008000800 */
[----:B------:R-:W1:Y:S01]  /*0070*/  LDC R3, c[0x0][0x360] ;  /* 0x0000d800ff037b82 */ /* 0x000e620000000800 */
[----:B---3--:R-:W-:-:S05]  /*0080*/  IADD3 R6, P1, PT, R1, UR4, RZ ;  /* 0x0000000401067c10 */ /* 0x008fca000ff3e0ff */
[----:B--2---:R-:W-:Y:S02]  /*0090*/  IMAD.X R7, RZ, RZ, UR5, P1 ;  /* 0x00000005ff077e24 */ /* 0x004fe400088e06ff */
[----:B-1----:R-:W-:-:S05]  /*00a0*/  IMAD R0, R3, UR6, R0 ;  /* 0x0000000603007c24 */ /* 0x002fca000f8e0200 */
[----:B0-----:R-:W-:-:S13]  /*00b0*/  ISETP.GE.AND P0, PT, R0, UR7, PT ;  /* 0x0000000700007c0c */ /* 0x001fda000bf06270 */
[----:B------:R-:W-:Y:S05]  /*00c0*/  @P0 EXIT ;  /* 0x000000000000094d */ /* 0x000fea0003800000 */
[----:B------:R-:W0:Y:S01]  /*00d0*/  LDC.64 R2, c[0x0][0x380] ;  /* 0x0000e000ff027b82 */ /* 0x000e220000000a00 */
[----:B------:R-:W1:Y:S01]  /*00e0*/  LDCU.64 UR4, c[0x0][0x358] ;  /* 0x00006b00ff0477ac */ /* 0x000e620008000a00 */
[----:B0-----:R-:W-:-:S06]  /*00f0*/  IMAD.WIDE R2, R0, 0x4, R2 ;  /* 0x0000000400027825 */ /* 0x001fcc00078e0202 */
[----:B-1----:R-:W2:Y:S01]  /*0100*/  LDG.E R2, desc[UR4][R2.64] ;  /* 0x0000000402027981 */ /* 0x002ea2000c1e1900 */
[----:B------:R-:W-:Y:S01]  /*0110*/  MOV R10, 0x0 ;  /* 0x00000000000a7802 */ /* 0x000fe20000000f00 */
[----:B------:R-:W0:Y:S02]  /*0120*/  LDCU.64 UR4, c[0x4][0x8] ;  /* 0x01000100ff0477ac */ /* 0x000e240008000a00 */
[----:B------:R1:W-:Y:S03]  /*0130*/  STL [R1], R0 ;  /* 0x0000000001007387 */ /* 0x0003e60000100800 */
[----:B------:R-:W3:Y:S01]  /*0140*/  LDC.64 R10, c[0x4][R10] ;  /* 0x010000000a0a7b82 */ /* 0x000ee20000000a00 */
[----:B0-----:R-:W-:Y:S01]  /*0150*/  MOV R4, UR4 ;  /* 0x0000000400047c02 */ /* 0x001fe20008000f00 */
[----:B------:R-:W-:Y:S01]  /*0160*/  IMAD.U32 R5, RZ, RZ, UR5 ;  /* 0x00000005ff057e24 */ /* 0x000fe2000f8e00ff */
[----:B--2---:R-:W0:Y:S02]  /*0170*/  F2F.F64.F32 R8, R2 ;  /* 0x0000000200087310 */ /* 0x004e240000201800 */
[----:B0--3--:R1:W-:Y:S04]  /*0180*/  STL.64 [R1+0x8], R8 ;  /* 0x0000080801007387 */ /* 0x0093e80000100a00 */
[----:B------:R-:W-:-:S07]  /*0190*/  LEPC R20, `(.L_x_0) ;  /* 0x000000001014794e */ /* 0x000fce0000000000 */
[----:B-1----:R-:W-:Y:S05]  /*01a0*/  CALL.ABS.NOINC R10 ;  /* 0x000000000a007343 */ /* 0x002fea0003c00000 */
.L_x_0:
[----:B------:R-:W-:Y:S05]  /*01b0*/  EXIT ;  /* 0x000000000000794d */ /* 0x000fea0003800000 */
.L_x_1:
[----:B------:R-:W-:-:S00]  /*01c0*/  BRA `(.L_x_1) ;  /* 0xfffffffc00fc7947 */ /* 0x000fc0000383ffff */
[----:B------:R-:W-:-:S00]  /*01d0*/  NOP ;  /* 0x0000000000007918 */ /* 0x000fc00000000000 */
        /* <DEDUP_REMOVED lines=10> */
.L_x_10:


//--------------------- .text._Z28kernel_A_B_full_DenseXDense2PKfiS0_iPfijPj --------------------------
	.section	.text._Z28kernel_A_B_full_DenseXDense2PKfiS0_iPfijPj,"ax",@progbits
	.align	128
        .global         _Z28kernel_A_B_full_DenseXDense2PKfiS0_iPfijPj
        .type           _Z28kernel_A_B_full_DenseXDense2PKfiS0_iPfijPj,@function
        .size           _Z28kernel_A_B_full_DenseXDense2PKfiS0_iPfijPj,(.L_x_11 - _Z28kernel_A_B_full_DenseXDense2PKfiS0_iPfijPj)
        .other          _Z28kernel_A_B_full_DenseXDense2PKfiS0_iPfijPj,@"STO_CUDA_ENTRY STV_DEFAULT"
_Z28kernel_A_B_full_DenseXDense2PKfiS0_iPfijPj:
.text._Z28kernel_A_B_full_DenseXDense2PKfiS0_iPfijPj:
[----:B------:R-:W-:Y:S01]  /*0000*/  LDC R1, c[0x0][0x37c] ;  /* 0x0000df00ff017b82 */ /* 0x000fe20000000800 */
[----:B------:R-:W0:Y:S01]  /*0010*/  S2R R45, SR_TID.Y ;  /* 0x00000000002d7919 */ /* 0x000e220000002200 */
[----:B------:R-:W0:Y:S01]  /*0020*/  LDCU UR4, c[0x0][0x364] ;  /* 0x00006c80ff0477ac */ /* 0x000e220008000800 */
[----:B------:R-:W0:Y:S01]  /*0030*/  S2R R2, SR_CTAID.X ;  /* 0x0000000000027919 */ /* 0x000e220000002500 */
[----:B------:R-:W1:Y:S01]  /*0040*/  LDCU UR5, c[0x0][0x3ac] ;  /* 0x00007580ff0577ac */ /* 0x000e620008000800 */
[----:B0-----:R-:W-:-:S05]  /*0050*/  IMAD R7, R2, UR4, R45 ;  /* 0x0000000402077c24 */ /* 0x001fca000f8e022d */
[----:B-1----:R-:W-:-:S13]  /*0060*/  ISETP.GE.U32.AND P0, PT, R7, UR5, PT ;  /* 0x0000000507007c0c */ /* 0x002fda000bf06070 */
[----:B------:R-:W-:Y:S05]  /*0070*/  @P0 EXIT ;  /* 0x000000000000094d */ /* 0x000fea0003800000 */
[----:B------:R-:W0:Y:S01]  /*0080*/  LDCU.64 UR4, c[0x0][0x3b0] ;  /* 0x00007600ff0477ac */ /* 0x000e220008000a00 */
[----:B------:R-:W1:Y:S01]  /*0090*/  LDCU.64 UR6, c[0x0][0x358] ;  /* 0x00006b00ff0677ac */ /* 0x000e620008000a00 */
[----:B0-----:R-:W-:-:S04]  /*00a0*/  UISETP.NE.U32.AND UP0, UPT, UR4, URZ, UPT ;  /* 0x000000ff0400728c */ /* 0x001fc8000bf05070 */
[----:B------:R-:W-:-:S09]  /*00b0*/  UISETP.NE.AND.EX UP0, UPT, UR5, URZ, UPT, UP0 ;  /* 0x000000ff0500728c */ /* 0x000fd2000bf05300 */
[----:B-1----:R-:W-:Y:S05]  /*00c0*/  BRA.U !UP0, `(.L_x_2) ;  /* 0x0000000108147547 */ /* 0x002fea000b800000 */
[----:B------:R-:W0:Y:S02]  /*00d0*/  LDC.64 R4, c[0x0][0x3b0] ;  /* 0x0000ec00ff047b82 */ /* 0x000e240000000a00 */
[----:B0-----:R-:W-:-:S06]  /*00e0*/  IMAD.WIDE.U32 R4, R7, 0x4, R4 ;  /* 0x0000000407047825 */ /* 0x001fcc00078e0004 */
[----:B------:R-:W2:Y:S02]  /*00f0*/  LDG.E R4, desc[UR6][R4.64] ;  /* 0x0000000604047981 */ /* 0x000ea4000c1e1900 */
[----:B--2---:R-:W-:-:S13]  /*0100*/  ISETP.NE.AND P0, PT, R4, RZ, PT ;  /* 0x000000ff0400720c */ /* 0x004fda0003f05270 */
[----:B------:R-:W-:Y:S05]  /*0110*/  @!P0 EXIT ;  /* 0x000000000000894d */ /* 0x000fea0003800000 */
.L_x_2:
[----:B------:R-:W0:Y:S01]  /*0120*/  S2R R3, SR_TID.X ;  /* 0x0000000000037919 */ /* 0x000e220000002100 */
[----:B------:R-:W1:Y:S01]  /*0130*/  LDC R0, c[0x0][0x398] ;  /* 0x0000e600ff007b82 */ /* 0x000e620000000800 */
[----:B------:R-:W-:Y:S01]  /*0140*/  MOV R6, 0x400 ;  /* 0x0000040000067802 */ /* 0x000fe20000000f00 */
[----:B------:R-:W-:Y:S01]  /*0150*/  BSSY.RECONVERGENT B0, `(.L_x_3) ;  /* 0x0000020000007945 */ /* 0x000fe20003800200 */
[----:B------:R-:W2:Y:S05]  /*0160*/  S2R R43, SR_CgaCtaId ;  /* 0x00000000002b7919 */ /* 0x000eaa0000008800 */
[----:B------:R-:W3:Y:S01]  /*0170*/  LDC R26, c[0x0][0x388] ;  /* 0x0000e200ff1a7b82 */ /* 0x000ee20000000800 */
[----:B-1----:R-:W-:Y:S01]  /*0180*/  IMAD R0, R7, 0x51, R0 ;  /* 0x0000005107007824 */ /* 0x002fe200078e0200 */
[----:B0-----:R-:W-:-:S02]  /*0190*/  ISETP.GT.U32.AND P0, PT, R3, 0x8, PT ;  /* 0x000000080300780c */ /* 0x001fc40003f04070 */
[----:B--2---:R-:W-:-:S05]  /*01a0*/  LEA R4, R43, R6, 0x18 ;  /* 0x000000062b047211 */ /* 0x004fca00078ec0ff */
[----:B------:R-:W-:-:S06]  /*01b0*/  IMAD R8, R45, 0x18c, R4 ;  /* 0x0000018c2d087824 */ /* 0x000fcc00078e0204 */
[----:B---3--:R-:W-:Y:S05]  /*01c0*/  @P0 BRA `(.L_x_4) ;  /* 0x0000000000600947 */ /* 0x008fea0003800000 */
[----:B------:R-:W0:Y:S01]  /*01d0*/  LDCU.64 UR4, c[0x0][0x390] ;  /* 0x00007200ff0477ac */ /* 0x000e220008000a00 */
[----:B------:R-:W-:-:S04]  /*01e0*/  IADD3 R0, P1, PT, R0, R3, RZ ;  /* 0x0000000300007210 */ /* 0x000fc80007f3e0ff */
[----:B------:R-:W-:Y:S02]  /*01f0*/  IADD3.X R5, PT, PT, RZ, RZ, RZ, P1, !PT ;  /* 0x000000ffff057210 */ /* 0x000fe40000ffe4ff */
[----:B0-----:R-:W-:-:S04]  /*0200*/  LEA R4, P1, R0, UR4, 0x2 ;  /* 0x0000000400047c11 */ /* 0x001fc8000f8210ff */
[----:B------:R-:W-:-:S05]  /*0210*/  LEA.HI.X R5, R0, UR5, R5, 0x2, P1 ;  /* 0x0000000500057c11 */ /* 0x000fca00088f1405 */
[----:B------:R-:W2:Y:S04]  /*0220*/  LDG.E R0, desc[UR6][R4.64] ;  /* 0x0000000604007981 */ /* 0x000ea8000c1e1900 */
[----:B------:R-:W3:Y:S04]  /*0230*/  LDG.E R10, desc[UR6][R4.64+0x24] ;  /* 0x00002406040a7981 */ /* 0x000ee8000c1e1900 */
[----:B------:R-:W4:Y:S04]  /*0240*/  LDG.E R12, desc[UR6][R4.64+0x48] ;  /* 0x00004806040c7981 */ /* 0x000f28000c1e1900 */
[----:B------:R-:W5:Y:S04]  /*0250*/  LDG.E R14, desc[UR6][R4.64+0x6c] ;  /* 0x00006c06040e7981 */ /* 0x000f68000c1e1900 */
[----:B------:R-:W5:Y:S04]  /*0260*/  LDG.E R16, desc[UR6][R4.64+0x90] ;  /* 0x0000900604107981 */ /* 0x000f68000c1e1900 */
[----:B------:R-:W5:Y:S04]  /*0270*/  LDG.E R18, desc[UR6][R4.64+0xb4] ;  /* 0x0000b40604127981 */ /* 0x000f68000c1e1900 */
[----:B------:R-:W5:Y:S04]  /*0280*/  LDG.E R20, desc[UR6][R4.64+0xd8] ;  /* 0x0000d80604147981 */ /* 0x000f68000c1e1900 */
[----:B------:R-:W5:Y:S04]  /*0290*/  LDG.E R22, desc[UR6][R4.64+0xfc] ;  /* 0x0000fc0604167981 */ /* 0x000f68000c1e1900 */
[----:B------:R-:W5:Y:S01]  /*02a0*/  LDG.E R24, desc[UR6][R4.64+0x120] ;  /* 0x0001200604187981 */ /* 0x000f62000c1e1900 */
[----:B------:R-:W-:-:S05]  /*02b0*/  LEA R9, R3, R8, 0x2 ;  /* 0x0000000803097211 */ /* 0x000fca00078e10ff */
[----:B--2---:R0:W-:Y:S04]  /*02c0*/  STS [R9], R0 ;  /* 0x0000000009007388 */ /* 0x0041e80000000800 */
[----:B---3--:R0:W-:Y:S04]  /*02d0*/  STS [R9+0x2c], R10 ;  /* 0x00002c0a09007388 */ /* 0x0081e80000000800 */
[----:B----4-:R0:W-:Y:S04]  /*02e0*/  STS [R9+0x58], R12 ;  /* 0x0000580c09007388 */ /* 0x0101e80000000800 */
[----:B-----5:R0:W-:Y:S04]  /*02f0*/  STS [R9+0x84], R14 ;  /* 0x0000840e09007388 */ /* 0x0201e80000000800 */
[----:B------:R0:W-:Y:S04]  /*0300*/  STS [R9+0xb0], R16 ;  /* 0x0000b01009007388 */ /* 0x0001e80000000800 */
[----:B------:R0:W-:Y:S04]  /*0310*/  STS [R9+0xdc], R18 ;  /* 0x0000dc1209007388 */ /* 0x0001e80000000800 */
[----:B------:R0:W-:Y:S04]  /*0320*/  STS [R9+0x108], R20 ;  /* 0x0001081409007388 */ /* 0x0001e80000000800 */
[----:B------:R0:W-:Y:S04]  /*0330*/  STS [R9+0x134], R22 ;  /* 0x0001341609007388 */ /* 0x0001e80000000800 */
[----:B------:R0:W-:Y:S02]  /*0340*/  STS [R9+0x160], R24 ;  /* 0x0001601809007388 */ /* 0x0001e40000000800 */
.L_x_4:
[----:B------:R-:W-:Y:S05]  /*0350*/  BSYNC.RECONVERGENT B0 ;  /* 0x0000000000007941 */ /* 0x000fea0003800200 */
.L_x_3:
[----:B------:R-:W1:Y:S01]  /*0360*/  LDCU.64 UR4, c[0x0][0x380] ;  /* 0x00007000ff0477ac */ /* 0x000e620008000a00 */
[----:B0-----:R-:W-:Y:S01]  /*0370*/  IMAD R0, R7, 0x1f8, R26 ;  /* 0x000001f807007824 */ /* 0x001fe200078e021a */
[----:B------:R-:W-:-:S04]  /*0380*/  ISETP.GT.U32.AND P1, PT, R3, 0x17, PT ;  /* 0x000000170300780c */ /* 0x000fc80003f24070 */
[----:B------:R-:W-:-:S04]  /*0390*/  IADD3 R0, P2, PT, R0, R3, RZ ;  /* 0x0000000300007210 */ /* 0x000fc80007f5e0ff */
[----:B------:R-:W-:Y:S02]  /*03a0*/  IADD3.X R5, PT, PT, RZ, RZ, RZ, P2, !PT ;  /* 0x000000ffff057210 */ /* 0x000fe400017fe4ff */
[----:B-1----:R-:W-:-:S04]  /*03b0*/  LEA R4, P2, R0, UR4, 0x2 ;  /* 0x0000000400047c11 */ /* 0x002fc8000f8410ff */
[----:B------:R-:W-:-:S05]  /*03c0*/  LEA.HI.X R5, R0, UR5, R5, 0x2, P2 ;  /* 0x0000000500057c11 */ /* 0x000fca00090f1405 */
[----:B------:R-:W2:Y:S04]  /*03d0*/  LDG.E R11, desc[UR6][R4.64+0xe0] ;  /* 0x0000e006040b7981 */ /* 0x000ea8000c1e1900 */
[----:B------:R-:W3:Y:S04]  /*03e0*/  LDG.E R7, desc[UR6][R4.64] ;  /* 0x0000000604077981 */ /* 0x000ee8000c1e1900 */
[----:B------:R-:W4:Y:S04]  /*03f0*/  @!P1 LDG.E R9, desc[UR6][R4.64+0x80] ;  /* 0x0000800604099981 */ /* 0x000f28000c1e1900 */
[----:B------:R-:W5:Y:S04]  /*0400*/  @!P1 LDG.E R13, desc[UR6][R4.64+0x160] ;  /* 0x00016006040d9981 */ /* 0x000f68000c1e1900 */
[----:B------:R-:W5:Y:S04]  /*0410*/  LDG.E R15, desc[UR6][R4.64+0x1c0] ;  /* 0x0001c006040f7981 */ /* 0x000f68000c1e1900 */
        /* <DEDUP_REMOVED lines=12> */
[----:B------:R-:W5:Y:S01]  /*04e0*/  @!P1 LDG.E R41, desc[UR6][R4.64+0x780] ;  /* 0x0007800604299981 */ /* 0x000f62000c1e1900 */
[----:B------:R-:W-:-:S04]  /*04f0*/  IADD3 R6, PT, PT, R6, 0x200, RZ ;  /* 0x0000020006067810 */ /* 0x000fc80007ffe0ff */
[----:B------:R-:W-:-:S05]  /*0500*/  LEA R6, R43, R6, 0x18 ;  /* 0x000000062b067211 */ /* 0x000fca00078ec0ff */
[----:B------:R-:W-:-:S05]  /*0510*/  IMAD R46, R45, 0x900, R6 ;  /* 0x000009002d2e7824 */ /* 0x000fca00078e0206 */
[----:B------:R-:W-:Y:S01]  /*0520*/  LEA R44, R3, R46, 0x2 ;  /* 0x0000002e032c7211 */ /* 0x000fe200078e10ff */
[----:B------:R-:W-:Y:S04]  /*0530*/  BSSY.RECONVERGENT B0, `(.L_x_5) ;  /* 0x00002dd000007945 */ /* 0x000fe80003800200 */
[----:B--2---:R0:W-:Y:S04]  /*0540*/  @!P1 STS [R44+0x100], R11 ;  /* 0x0001000b2c009388 */ /* 0x0041e80000000800 */
[----:B---3--:R0:W-:Y:S04]  /*0550*/  STS [R44], R7 ;  /* 0x000000072c007388 */ /* 0x0081e80000000800 */
[----:B----4-:R0:W-:Y:S04]  /*0560*/  @!P1 STS [R44+0x80], R9 ;  /* 0x000080092c009388 */ /* 0x0101e80000000800 */
[----:B------:R0:W-:Y:S04]  /*0570*/  @P1 STS [R44+0x100], R11 ;  /* 0x0001000b2c001388 */ /* 0x0001e80000000800 */
[----:B-----5:R0:W-:Y:S04]  /*0580*/  @!P1 STS [R44+0x180], R13 ;  /* 0x0001800d2c009388 */ /* 0x0201e80000000800 */
[----:B------:R0:W-:Y:S04]  /*0590*/  STS [R44+0x200], R15 ;  /* 0x0002000f2c007388 */ /* 0x0001e80000000800 */
[----:B------:R0:W-:Y:S04]  /*05a0*/  @!P1 STS [R44+0x280], R17 ;  /* 0x000280112c009388 */ /* 0x0001e80000000800 */
        /* <DEDUP_REMOVED lines=11> */
[----:B------:R0:W-:Y:S01]  /*0660*/  @!P1 STS [R44+0x880], R41 ;  /* 0x000880292c009388 */ /* 0x0001e20000000800 */
[----:B------:R-:W-:Y:S06]  /*0670*/  BAR.SYNC.DEFER_BLOCKING 0x0 ;  /* 0x0000000000007b1d */ /* 0x000fec0000010000 */
[----:B------:R-:W-:Y:S05]  /*0680*/  @P0 BRA `(.L_x_6) ;  /* 0x0000002c001c0947 */ /* 0x000fea0003800000 */
[----:B------:R-:W-:Y:S01]  /*0690*/  IMAD R45, R3, 0x2c, R8 ;  /* 0x0000002c032d7824 */ /* 0x000fe200078e0208 */
[----:B0-----:R-:W-:Y:S04]  /*06a0*/  LDS.128 R12, [R46] ;  /* 0x000000002e0c7984 */ /* 0x001fe80000000c00 */
[----:B------:R-:W0:Y:S04]  /*06b0*/  LDS R0, [R45] ;  /* 0x000000002d007984 */ /* 0x000e280000000800 */
[----:B------:R-:W-:Y:S04]  /*06c0*/  LDS.128 R16, [R46+0x100] ;  /* 0x000100002e107984 */ /* 0x000fe80000000c00 */
[----:B------:R-:W1:Y:S04]  /*06d0*/  LDS R47, [R45+0x4] ;  /* 0x000004002d2f7984 */ /* 0x000e680000000800 */
[----:B------:R-:W2:Y:S04]  /*06e0*/  LDS.128 R40, [R46+0x10] ;  /* 0x000010002e287984 */ /* 0x000ea80000000c00 */
[----:B------:R-:W3:Y:S04]  /*06f0*/  LDS.128 R32, [R46+0x110] ;  /* 0x000110002e207984 */ /* 0x000ee80000000c00 */
[----:B------:R-:W4:Y:S04]  /*0700*/  LDS.128 R36, [R46+0x20] ;  /* 0x000020002e247984 */ /* 0x000f280000000c00 */
[----:B------:R-:W5:Y:S04]  /*0710*/  LDS.128 R28, [R46+0x120] ;  /* 0x000120002e1c7984 */ /* 0x000f680000000c00 */
[----:B------:R-:W5:Y:S04]  /*0720*/  LDS.128 R24, [R46+0x30] ;  /* 0x000030002e187984 */ /* 0x000f680000000c00 */
[----:B------:R-:W5:Y:S04]  /*0730*/  LDS.128 R4, [R46+0x130] ;  /* 0x000130002e047984 */ /* 0x000f680000000c00 */
[----:B------:R-:W5:Y:S01]  /*0740*/  LDS.128 R8, [R46+0x40] ;  /* 0x000040002e087984 */ /* 0x000f620000000c00 */
[C---:B0-----:R-:W-:Y:S01]  /*0750*/  FFMA R20, R0.reuse, R12, RZ ;  /* 0x0000000c00147223 */ /* 0x041fe200000000ff */
[C---:B------:R-:W-:Y:S01]  /*0760*/  FFMA R48, R0.reuse, R13, RZ ;  /* 0x0000000d00307223 */ /* 0x040fe200000000ff */
[C---:B------:R-:W-:Y:S01]  /*0770*/  FFMA R51, R0.reuse, R14, RZ ;  /* 0x0000000e00337223 */ /* 0x040fe200000000ff */
[C---:B------:R-:W-:Y:S01]  /*0780*/  FFMA R50, R0.reuse, R15, RZ ;  /* 0x0000000f00327223 */ /* 0x040fe200000000ff */
[----:B------:R-:W-:Y:S01]  /*0790*/  LDS R78, [R45+0x8] ;  /* 0x000008002d4e7984 */ /* 0x000fe20000000800 */
[C---:B-1----:R-:W-:Y:S01]  /*07a0*/  FFMA R49, R47.reuse, R16, R20 ;  /* 0x000000102f317223 */ /* 0x042fe20000000014 */
[C---:B------:R-:W-:Y:S01]  /*07b0*/  FFMA R48, R47.reuse, R17, R48 ;  /* 0x000000112f307223 */ /* 0x040fe20000000030 */
[C---:B------:R-:W-:Y:S01]  /*07c0*/  FFMA R51, R47.reuse, R18, R51 ;  /* 0x000000122f337223 */ /* 0x040fe20000000033 */
[C---:B------:R-:W-:Y:S01]  /*07d0*/  FFMA R50, R47.reuse, R19, R50 ;  /* 0x000000132f327223 */ /* 0x040fe20000000032 */
[C---:B--2---:R-:W-:Y:S01]  /*07e0*/  FFMA R40, R0.reuse, R40, RZ ;  /* 0x0000002800287223 */ /* 0x044fe200000000ff */
[C---:B------:R-:W-:Y:S01]  /*07f0*/  FFMA R52, R0.reuse, R41, RZ ;  /* 0x0000002900347223 */ /* 0x040fe200000000ff */
[C---:B------:R-:W-:Y:S01]  /*0800*/  FFMA R55, R0.reuse, R42, RZ ;  /* 0x0000002a00377223 */ /* 0x040fe200000000ff */
[C---:B------:R-:W-:Y:S01]  /*0810*/  FFMA R54, R0.reuse, R43, RZ ;  /* 0x0000002b00367223 */ /* 0x040fe200000000ff */
[----:B------:R-:W0:Y:S01]  /*0820*/  LDS.128 R16, [R46+0x50] ;  /* 0x000050002e107984 */ /* 0x000e220000000c00 */
[C---:B---3--:R-:W-:Y:S01]  /*0830*/  FFMA R53, R47.reuse, R32, R40 ;  /* 0x000000202f357223 */ /* 0x048fe20000000028 */
[C---:B------:R-:W-:Y:S01]  /*0840*/  FFMA R52, R47.reuse, R33, R52 ;  /* 0x000000212f347223 */ /* 0x040fe20000000034 */
[C---:B------:R-:W-:Y:S01]  /*0850*/  FFMA R55, R47.reuse, R34, R55 ;  /* 0x000000222f377223 */ /* 0x040fe20000000037 */
[----:B------:R-:W1:Y:S01]  /*0860*/  LDS.128 R12, [R46+0x140] ;  /* 0x000140002e0c7984 */ /* 0x000e620000000c00 */
[C---:B------:R-:W-:Y:S01]  /*0870*/  FFMA R54, R47.reuse, R35, R54 ;  /* 0x000000232f367223 */ /* 0x040fe20000000036 */
[C---:B----4-:R-:W-:Y:S01]  /*0880*/  FFMA R40, R0.reuse, R36, RZ ;  /* 0x0000002400287223 */ /* 0x050fe200000000ff */
[C---:B------:R-:W-:Y:S01]  /*0890*/  FFMA R56, R0.reuse, R37, RZ ;  /* 0x0000002500387223 */ /* 0x040fe200000000ff */
[----:B------:R-:W2:Y:S01]  /*08a0*/  LDS.128 R20, [R46+0x150] ;  /* 0x000150002e147984 */ /* 0x000ea20000000c00 */
[C---:B------:R-:W-:Y:S01]  /*08b0*/  FFMA R59, R0.reuse, R38, RZ ;  /* 0x00000026003b7223 */ /* 0x040fe200000000ff */
[C---:B------:R-:W-:Y:S01]  /*08c0*/  FFMA R58, R0.reuse, R39, RZ ;  /* 0x00000027003a7223 */ /* 0x040fe200000000ff */
[C---:B-----5:R-:W-:Y:S01]  /*08d0*/  FFMA R57, R47.reuse, R28, R40 ;  /* 0x0000001c2f397223 */ /* 0x060fe20000000028 */
[----:B------:R-:W3:Y:S01]  /*08e0*/  LDS.128 R32, [R46+0x60] ;  /* 0x000060002e207984 */ /* 0x000ee20000000c00 */
[C---:B------:R-:W-:Y:S01]  /*08f0*/  FFMA R56, R47.reuse, R29, R56 ;  /* 0x0000001d2f387223 */ /* 0x040fe20000000038 */
[C---:B------:R-:W-:Y:S01]  /*0900*/  FFMA R59, R47.reuse, R30, R59 ;  /* 0x0000001e2f3b7223 */ /* 0x040fe2000000003b */
[C---:B------:R-:W-:Y:S01]  /*0910*/  FFMA R58, R47.reuse, R31, R58 ;  /* 0x0000001f2f3a7223 */ /* 0x040fe2000000003a */
[----:B------:R-:W4:Y:S01]  /*0920*/  LDS.128 R36, [R46+0x160] ;  /* 0x000160002e247984 */ /* 0x000f220000000c00 */
[C---:B------:R-:W-:Y:S01]  /*0930*/  FFMA R24, R0.reuse, R24, RZ ;  /* 0x0000001800187223 */ /* 0x040fe200000000ff */
[C---:B------:R-:W-:Y:S01]  /*0940*/  FFMA R60, R0.reuse, R25, RZ ;  /* 0x00000019003c7223 */ /* 0x040fe200000000ff */
[C---:B------:R-:W-:Y:S01]  /*0950*/  FFMA R63, R0.reuse, R26, RZ ;  /* 0x0000001a003f7223 */ /* 0x040fe200000000ff */
[----:B------:R-:W5:Y:S01]  /*0960*/  LDS.128 R40, [R46+0x70] ;  /* 0x000070002e287984 */ /* 0x000f620000000c00 */
[C---:B------:R-:W-:Y:S01]  /*0970*/  FFMA R62, R0.reuse, R27, RZ ;  /* 0x0000001b003e7223 */ /* 0x040fe200000000ff */
[C---:B------:R-:W-:Y:S01]  /*0980*/  FFMA R61, R47.reuse, R4, R24 ;  /* 0x000000042f3d7223 */ /* 0x040fe20000000018 */
[C---:B------:R-:W-:Y:S01]  /*0990*/  FFMA R8, R0.reuse, R8, RZ ;  /* 0x0000000800087223 */ /* 0x040fe200000000ff */
[----:B------:R-:W5:Y:S01]  /*09a0*/  LDS.128 R28, [R46+0x170] ;  /* 0x000170002e1c7984 */ /* 0x000f620000000c00 */
[C---:B------:R-:W-:Y:S01]  /*09b0*/  FFMA R60, R47.reuse, R5, R60 ;  /* 0x000000052f3c7223 */ /* 0x040fe2000000003c */
[C---:B------:R-:W-:Y:S01]  /*09c0*/  FFMA R63, R47.reuse, R6, R63 ;  /* 0x000000062f3f7223 */ /* 0x040fe2000000003f */
[C---:B------:R-:W-:Y:S01]  /*09d0*/  FFMA R62, R47.reuse, R7, R62 ;  /* 0x000000072f3e7223 */ /* 0x040fe2000000003e */
[----:B------:R-:W5:Y:S01]  /*09e0*/  LDS.128 R24, [R46+0x80] ;  /* 0x000080002e187984 */ /* 0x000f620000000c00 */
[C---:B------:R-:W-:Y:S01]  /*09f0*/  FFMA R64, R0.reuse, R9, RZ ;  /* 0x0000000900407223 */ /* 0x040fe200000000ff */
[C---:B------:R-:W-:Y:S01]  /*0a00*/  FFMA R67, R0.reuse, R10, RZ ;  /* 0x0000000a00437223 */ /* 0x040fe200000000ff */
[C---:B------:R-:W-:Y:S01]  /*0a10*/  FFMA R66, R0.reuse, R11, RZ ;  /* 0x0000000b00427223 */ /* 0x040fe200000000ff */
[----:B------:R-:W5:Y:S01]  /*0a20*/  LDS.128 R4, [R46+0x180] ;  /* 0x000180002e047984 */ /* 0x000f620000000c00 */
[C---:B0-----:R-:W-:Y:S01]  /*0a30*/  FFMA R16, R0.reuse, R16, RZ ;  /* 0x0000001000107223 */ /* 0x041fe200000000ff */
[C---:B------:R-:W-:Y:S01]  /*0a40*/  FFMA R68, R0.reuse, R17, RZ ;  /* 0x0000001100447223 */ /* 0x040fe200000000ff */
[C---:B------:R-:W-:Y:S01]  /*0a50*/  FFMA R71, R0.reuse, R18, RZ ;  /* 0x0000001200477223 */ /* 0x040fe200000000ff */
[C---:B------:R-:W-:Y:S01]  /*0a60*/  FFMA R70, R0.reuse, R19, RZ ;  /* 0x0000001300467223 */ /* 0x040fe200000000ff */
[C---:B-1----:R-:W-:Y:S01]  /*0a70*/  FFMA R65, R47.reuse, R12, R8 ;  /* 0x0000000c2f417223 */ /* 0x042fe20000000008 */
[C---:B------:R-:W-:Y:S01]  /*0a80*/  FFMA R64, R47.reuse, R13, R64 ;  /* 0x0000000d2f407223 */ /* 0x040fe20000000040 */
[----:B------:R-:W0:Y:S01]  /*0a90*/  LDS.128 R8, [R46+0x90] ;  /* 0x000090002e087984 */ /* 0x000e220000000c00 */
[C---:B------:R-:W-:Y:S01]  /*0aa0*/  FFMA R67, R47.reuse, R14, R67 ;  /* 0x0000000e2f437223 */ /* 0x040fe20000000043 */
[C---:B--2---:R-:W-:Y:S01]  /*0ab0*/  FFMA R69, R47.reuse, R20, R16 ;  /* 0x000000142f457223 */ /* 0x044fe20000000010 */
[C---:B------:R-:W-:Y:S01]  /*0ac0*/  FFMA R66, R47.reuse, R15, R66 ;  /* 0x0000000f2f427223 */ /* 0x040fe20000000042 */
[C---:B------:R-:W-:Y:S01]  /*0ad0*/  FFMA R68, R47.reuse, R21, R68 ;  /* 0x000000152f447223 */ /* 0x040fe20000000044 */
[C---:B------:R-:W-:Y:S01]  /*0ae0*/  FFMA R71, R47.reuse, R22, R71 ;  /* 0x000000162f477223 */ /* 0x040fe20000000047 */
[C---:B---3--:R-:W-:Y:S01]  /*0af0*/  FFMA R32, R0.reuse, R32, RZ ;  /* 0x0000002000207223 */ /* 0x048fe200000000ff */
[C---:B------:R-:W-:Y:S01]  /*0b00*/  FFMA R20, R0.reuse, R33, RZ ;  /* 0x0000002100147223 */ /* 0x040fe200000000ff */
[----:B------:R-:W1:Y:S01]  /*0b10*/  LDS.128 R12, [R46+0x190] ;  /* 0x000190002e0c7984 */ /* 0x000e620000000c00 */
[C---:B------:R-:W-:Y:S01]  /*0b20*/  FFMA R21, R0.reuse, R34, RZ ;  /* 0x0000002200157223 */ /* 0x040fe200000000ff */
[C---:B----4-:R-:W-:Y:S01]  /*0b30*/  FFMA R73, R47.reuse, R36, R32 ;  /* 0x000000242f497223 */ /* 0x050fe20000000020 */
[C---:B------:R-:W-:Y:S01]  /*0b40*/  FFMA R22, R0.reuse, R35, RZ ;  /* 0x0000002300167223 */ /* 0x040fe200000000ff */
[----:B------:R-:W2:Y:S01]  /*0b50*/  LDS.128 R16, [R46+0xa0] ;  /* 0x0000a0002e107984 */ /* 0x000ea20000000c00 */
[C---:B------:R-:W-:Y:S01]  /*0b60*/  FFMA R36, R47.reuse, R37, R20 ;  /* 0x000000252f247223 */ /* 0x040fe20000000014 */
[C---:B-----5:R-:W-:Y:S01]  /*0b70*/  FFMA R40, R0.reuse, R40, RZ ;  /* 0x0000002800287223 */ /* 0x060fe200000000ff */
[C---:B------:R-:W-:Y:S01]  /*0b80*/  FFMA R20, R0.reuse, R41, RZ ;  /* 0x0000002900147223 */ /* 0x040fe200000000ff */
[C---:B------:R-:W-:Y:S01]  /*0b90*/  FFMA R37, R47.reuse, R38, R21 ;  /* 0x000000262f257223 */ /* 0x040fe20000000015 */
[----:B------:R-:W3:Y:S01]  /*0ba0*/  LDS.128 R32, [R46+0x1a0] ;  /* 0x0001a0002e207984 */ /* 0x000ee20000000c00 */
[C---:B------:R-:W-:Y:S01]  /*0bb0*/  FFMA R38, R47.reuse, R39, R22 ;  /* 0x000000272f267223 */ /* 0x040fe20000000016 */
[C---:B------:R-:W-:Y:S01]  /*0bc0*/  FFMA R41, R0.reuse, R42, RZ ;  /* 0x0000002a00297223 */ /* 0x040fe200000000ff */
[C---:B------:R-:W-:Y:S01]  /*0bd0*/  FFMA R39, R47.reuse, R28, R40 ;  /* 0x0000001c2f277223 */ /* 0x040fe20000000028 */
[C---:B------:R-:W-:Y:S01]  /*0be0*/  FFMA R70, R47.reuse, R23, R70 ;  /* 0x000000172f467223 */ /* 0x040fe20000000046 */
[C---:B------:R-:W-:Y:S01]  /*0bf0*/  FFMA R42, R0.reuse, R43, RZ ;  /* 0x0000002b002a7223 */ /* 0x040fe200000000ff */
[C---:B------:R-:W-:Y:S01]  /*0c00*/  FFMA R40, R47.reuse, R29, R20 ;  /* 0x0000001d2f287223 */ /* 0x040fe20000000014 */
[C---:B------:R-:W-:Y:S01]  /*0c10*/  FFMA R41, R47.reuse, R30, R41 ;  /* 0x0000001e2f297223 */ /* 0x040fe20000000029 */
[----:B------:R-:W4:Y:S01]  /*0c20*/  LDS.128 R20, [R46+0xb0] ;  /* 0x0000b0002e147984 */ /* 0x000f220000000c00 */
[C---:B------:R-:W-:Y:S01]  /*0c30*/  FFMA R42, R47.reuse, R31, R42 ;  /* 0x0000001f2f2a7223 */ /* 0x040fe2000000002a */
[C---:B------:R-:W-:Y:S01]  /*0c40*/  FFMA R24, R0.reuse, R24, RZ ;  /* 0x0000001800187223 */ /* 0x040fe200000000ff */
[C---:B------:R-:W-:Y:S01]  /*0c50*/  FFMA R72, R0.reuse, R25, RZ ;  /* 0x0000001900487223 */ /* 0x040fe200000000ff */
[----:B------:R-:W5:Y:S02]  /*0c60*/  LDS.128 R28, [R46+0x1b0] ;  /* 0x0001b0002e1c7984 */ /* 0x000f640000000c00 */
[C---:B------:R-:W-:Y:S01]  /*0c70*/  FFMA R25, R47.reuse, R4, R24 ;  /* 0x000000042f197223 */ /* 0x040fe20000000018 */
[----:B------:R-:W-:Y:S01]  /*0c80*/  FFMA R24, R47, R5, R72 ;  /* 0x000000052f187223 */ /* 0x000fe20000000048 */
[C---:B------:R-:W-:Y:S01]  /*0c90*/  FFMA R5, R0.reuse, R26, RZ ;  /* 0x0000001a00057223 */ /* 0x040fe200000000ff */
[----:B------:R-:W-:-:S03]  /*0ca0*/  FFMA R26, R0, R27, RZ ;  /* 0x0000001b001a7223 */ /* 0x000fc600000000ff */
[C---:B------:R-:W-:Y:S01]  /*0cb0*/  FFMA R27, R47.reuse, R6, R5 ;  /* 0x000000062f1b7223 */ /* 0x040fe20000000005 */
[C---:B------:R-:W-:Y:S01]  /*0cc0*/  FFMA R26, R47.reuse, R7, R26 ;  /* 0x000000072f1a7223 */ /* 0x040fe2000000001a */
[C---:B0-----:R-:W-:Y:S01]  /*0cd0*/  FFMA R8, R0.reuse, R8, RZ ;  /* 0x0000000800087223 */ /* 0x041fe200000000ff */
[C---:B------:R-:W-:Y:S01]  /*0ce0*/  FFMA R72, R0.reuse, R9, RZ ;  /* 0x0000000900487223 */ /* 0x040fe200000000ff */
[C---:B------:R-:W-:Y:S01]  /*0cf0*/  FFMA R75, R0.reuse, R10, RZ ;  /* 0x0000000a004b7223 */ /* 0x040fe200000000ff */
[C---:B------:R-:W-:Y:S01]  /*0d00*/  FFMA R74, R0.reuse, R11, RZ ;  /* 0x0000000b004a7223 */ /* 0x040fe200000000ff */
[----:B------:R-:W0:Y:S01]  /*0d10*/  LDS.128 R4, [R46+0xc0] ;  /* 0x0000c0002e047984 */ /* 0x000e220000000c00 */
[C---:B-1----:R-:W-:Y:S01]  /*0d20*/  FFMA R43, R47.reuse, R12, R8 ;  /* 0x0000000c2f2b7223 */ /* 0x042fe20000000008 */
[C---:B------:R-:W-:Y:S01]  /*0d30*/  FFMA R72, R47.reuse, R13, R72 ;  /* 0x0000000d2f487223 */ /* 0x040fe20000000048 */
[C---:B------:R-:W-:Y:S01]  /*0d40*/  FFMA R75, R47.reuse, R14, R75 ;  /* 0x0000000e2f4b7223 */ /* 0x040fe2000000004b */
[C---:B------:R-:W-:Y:S01]  /*0d50*/  FFMA R74, R47.reuse, R15, R74 ;  /* 0x0000000f2f4a7223 */ /* 0x040fe2000000004a */
[C---:B--2---:R-:W-:Y:S01]  /*0d60*/  FFMA R16, R0.reuse, R16, RZ ;  /* 0x0000001000107223 */ /* 0x044fe200000000ff */
[C---:B------:R-:W-:Y:S01]  /*0d70*/  FFMA R12, R0.reuse, R17, RZ ;  /* 0x00000011000c7223 */ /* 0x040fe200000000ff */
[C---:B------:R-:W-:Y:S01]  /*0d80*/  FFMA R13, R0.reuse, R18, RZ ;  /* 0x00000012000d7223 */ /* 0x040fe200000000ff */
[----:B------:R-:W1:Y:S01]  /*0d90*/  LDS.128 R8, [R46+0x1c0] ;  /* 0x0001c0002e087984 */ /* 0x000e620000000c00 */
[C---:B---3--:R-:W-:Y:S01]  /*0da0*/  FFMA R77, R47.reuse, R32, R16 ;  /* 0x000000202f4d7223 */ /* 0x048fe20000000010 */
[C---:B------:R-:W-:Y:S01]  /*0db0*/  FFMA R32, R47.reuse, R33, R12 ;  /* 0x000000212f207223 */ /* 0x040fe2000000000c */
[----:B------:R-:W-:Y:S01]  /*0dc0*/  FFMA R33, R47, R34, R13 ;  /* 0x000000222f217223 */ /* 0x000fe2000000000d */
[----:B------:R-:W-:-:S02]  /*0dd0*/  FFMA R34, R0, R19, RZ ;  /* 0x0000001300227223 */ /* 0x000fc400000000ff */
[----:B------:R-:W-:Y:S02]  /*0de0*/  LDS.128 R16, [R46+0x1d0] ;  /* 0x0001d0002e107984 */ /* 0x000fe40000000c00 */
[C---:B------:R-:W-:Y:S01]  /*0df0*/  FFMA R34, R47.reuse, R35, R34 ;  /* 0x000000232f227223 */ /* 0x040fe20000000022 */
[C---:B----4-:R-:W-:Y:S01]  /*0e00*/  FFMA R13, R0.reuse, R20, RZ ;  /* 0x00000014000d7223 */ /* 0x050fe200000000ff */
[C---:B------:R-:W-:Y:S01]  /*0e10*/  FFMA R12, R0.reuse, R21, RZ ;  /* 0x00000015000c7223 */ /* 0x040fe200000000ff */
[C---:B------:R-:W-:Y:S01]  /*0e20*/  FFMA R22, R0.reuse, R22, RZ ;  /* 0x0000001600167223 */ /* 0x040fe200000000ff */
[----:B------:R-:W-:Y:S01]  /*0e30*/  FFMA R20, R0, R23, RZ ;  /* 0x0000001700147223 */ /* 0x000fe200000000ff */
[C---:B-----5:R-:W-:Y:S01]  /*0e40*/  FFMA R35, R47.reuse, R28, R13 ;  /* 0x0000001c2f237223 */ /* 0x060fe2000000000d */
[C---:B------:R-:W-:Y:S01]  /*0e50*/  FFMA R28, R47.reuse, R29, R12 ;  /* 0x0000001d2f1c7223 */ /* 0x040fe2000000000c */
[C---:B------:R-:W-:Y:S01]  /*0e60*/  FFMA R29, R47.reuse, R30, R22 ;  /* 0x0000001e2f1d7223 */ /* 0x040fe20000000016 */
[----:B------:R-:W2:Y:S01]  /*0e70*/  LDS.128 R12, [R46+0xd0] ;  /* 0x0000d0002e0c7984 */ /* 0x000ea20000000c00 */
[----:B------:R-:W-:-:S03]  /*0e80*/  FFMA R30, R47, R31, R20 ;  /* 0x0000001f2f1e7223 */ /* 0x000fc60000000014 */
[----:B------:R-:W3:Y:S01]  /*0e90*/  LDS.128 R20, [R46+0x200] ;  /* 0x000200002e147984 */ /* 0x000ee20000000c00 */
[C---:B0-----:R-:W-:Y:S01]  /*0ea0*/  FFMA R4, R0.reuse, R4, RZ ;  /* 0x0000000400047223 */ /* 0x041fe200000000ff */
[C---:B------:R-:W-:Y:S01]  /*0eb0*/  FFMA R76, R0.reuse, R5, RZ ;  /* 0x00000005004c7223 */ /* 0x040fe200000000ff */
[C---:B------:R-:W-:Y:S01]  /*0ec0*/  FFMA R79, R0.reuse, R6, RZ ;  /* 0x00000006004f7223 */ /* 0x040fe200000000ff */
[C---:B------:R-:W-:Y:S01]  /*0ed0*/  FFMA R80, R0.reuse, R7, RZ ;  /* 0x0000000700507223 */ /* 0x040fe200000000ff */
[C---:B-1----:R-:W-:Y:S01]  /*0ee0*/  FFMA R31, R47.reuse, R8, R4 ;  /* 0x000000082f1f7223 */ /* 0x042fe20000000004 */
[C---:B------:R-:W-:Y:S01]  /*0ef0*/  FFMA R76, R47.reuse, R9, R76 ;  /* 0x000000092f4c7223 */ /* 0x040fe2000000004c */
[C---:B------:R-:W-:Y:S01]  /*0f00*/  FFMA R79, R47.reuse, R10, R79 ;  /* 0x0000000a2f4f7223 */ /* 0x040fe2000000004f */
[C---:B------:R-:W-:Y:S01]  /*0f10*/  FFMA R80, R47.reuse, R11, R80 ;  /* 0x0000000b2f507223 */ /* 0x040fe20000000050 */
[C---:B--2---:R-:W-:Y:S01]  /*0f20*/  FFMA R4, R0.reuse, R13, RZ ;  /* 0x0000000d00047223 */ /* 0x044fe200000000ff */
[C---:B------:R-:W-:Y:S01]  /*0f30*/  FFMA R12, R0.reuse, R12, RZ ;  /* 0x0000000c000c7223 */ /* 0x040fe200000000ff */
[C---:B------:R-:W-:Y:S01]  /*0f40*/  FFMA R9, R0.reuse, R14, RZ ;  /* 0x0000000e00097223 */ /* 0x040fe200000000ff */
[----:B------:R-:W-:Y:S01]  /*0f50*/  FFMA R8, R0, R15, RZ ;  /* 0x0000000f00087223 */ /* 0x000fe200000000ff */
[C---:B------:R-:W-:Y:S01]  /*0f60*/  FFMA R0, R47.reuse, R17, R4 ;  /* 0x000000112f007223 */ /* 0x040fe20000000004 */
[C---:B------:R-:W-:Y:S01]  /*0f70*/  FFMA R81, R47.reuse, R16, R12 ;  /* 0x000000102f517223 */ /* 0x040fe2000000000c */
[----:B------:R-:W0:Y:S01]  /*0f80*/  LDS.128 R4, [R46+0x210] ;  /* 0x000210002e047984 */ /* 0x000e220000000c00 */
[C---:B------:R-:W-:Y:S01]  /*0f90*/  FFMA R17, R47.reuse, R18, R9 ;  /* 0x000000122f117223 */ /* 0x040fe20000000009 */
[----:B------:R-:W-:Y:S01]  /*0fa0*/  FFMA R16, R47, R19, R8 ;  /* 0x000000132f107223 */ /* 0x000fe20000000008 */
[C---:B---3--:R-:W-:Y:S01]  /*0fb0*/  FFMA R49, R78.reuse, R20, R49 ;  /* 0x000000144e317223 */ /* 0x048fe20000000031 */
[----:B------:R-:W1:Y:S01]  /*0fc0*/  LDS.128 R8, [R46+0x220] ;  /* 0x000220002e087984 */ /* 0x000e620000000c00 */
[C---:B------:R-:W-:Y:S01]  /*0fd0*/  FFMA R48, R78.reuse, R21, R48 ;  /* 0x000000154e307223 */ /* 0x040fe20000000030 */
[C---:B------:R-:W-:Y:S01]  /*0fe0*/  FFMA R51, R78.reuse, R22, R51 ;  /* 0x000000164e337223 */ /* 0x040fe20000000033 */
[C---:B------:R-:W-:Y:S01]  /*0ff0*/  FFMA R50, R78.reuse, R23, R50 ;  /* 0x000000174e327223 */ /* 0x040fe20000000032 */
[----:B------:R-:W2:Y:S04]  /*1000*/  LDS.128 R12, [R46+0x230] ;  /* 0x000230002e0c7984 */ /* 0x000ea80000000c00 */
[----:B------:R-:W-:Y:S04]  /*1010*/  LDS R18, [R45+0xc] ;  /* 0x00000c002d127984 */ /* 0x000fe80000000800 */
[----:B------:R-:W-:Y:S01]  /*1020*/  LDS R20, [R45+0x10] ;  /* 0x000010002d147984 */ /* 0x000fe20000000800 */
[C---:B0-----:R-:W-:Y:S01]  /*1030*/  FFMA R53, R78.reuse, R4, R53 ;  /* 0x000000044e357223 */ /* 0x041fe20000000035 */
[C---:B------:R-:W-:Y:S01]  /*1040*/  FFMA R52, R78.reuse, R5, R52 ;  /* 0x000000054e347223 */ /* 0x040fe20000000034 */
[C---:B------:R-:W-:Y:S01]  /*1050*/  FFMA R55, R78.reuse, R6, R55 ;  /* 0x000000064e377223 */ /* 0x040fe20000000037 */
[C---:B------:R-:W-:Y:S01]  /*1060*/  FFMA R54, R78.reuse, R7, R54 ;  /* 0x000000074e367223 */ /* 0x040fe20000000036 */
[C---:B-1----:R-:W-:Y:S01]  /*1070*/  FFMA R57, R78.reuse, R8, R57 ;  /* 0x000000084e397223 */ /* 0x042fe20000000039 */
[----:B------:R-:W0:Y:S01]  /*1080*/  LDS.128 R4, [R46+0x240] ;  /* 0x000240002e047984 */ /* 0x000e220000000c00 */
[C---:B------:R-:W-:Y:S01]  /*1090*/  FFMA R56, R78.reuse, R9, R56 ;  /* 0x000000094e387223 */ /* 0x040fe20000000038 */
[C---:B------:R-:W-:Y:S01]  /*10a0*/  FFMA R59, R78.reuse, R10, R59 ;  /* 0x0000000a4e3b7223 */ /* 0x040fe2000000003b */
[C---:B------:R-:W-:Y:S01]  /*10b0*/  FFMA R58, R78.reuse, R11, R58 ;  /* 0x0000000b4e3a7223 */ /* 0x040fe2000000003a */
[C---:B--2---:R-:W-:Y:S01]  /*10c0*/  FFMA R61, R78.reuse, R12, R61 ;  /* 0x0000000c4e3d7223 */ /* 0x044fe2000000003d */
[----:B------:R-:W1:Y:S01]  /*10d0*/  LDS.128 R8, [R46+0x250] ;  /* 0x000250002e087984 */ /* 0x000e620000000c00 */
[C---:B------:R-:W-:Y:S01]  /*10e0*/  FFMA R60, R78.reuse, R13, R60 ;  /* 0x0000000d4e3c7223 */ /* 0x040fe2000000003c */
[C---:B------:R-:W-:Y:S01]  /*10f0*/  FFMA R63, R78.reuse, R14, R63 ;  /* 0x0000000e4e3f7223 */ /* 0x040fe2000000003f */
[----:B------:R-:W-:-:S02]  /*1100*/  FFMA R62, R78, R15, R62 ;  /* 0x0000000f4e3e7223 */ /* 0x000fc4000000003e */
[----:B------:R-:W2:Y:S01]  /*1110*/  LDS.128 R12, [R46+0x260] ;  /* 0x000260002e0c7984 */ /* 0x000ea20000000c00 */
[C---:B0-----:R-:W-:Y:S01]  /*1120*/  FFMA R65, R78.reuse, R4, R65 ;  /* 0x000000044e417223 */ /* 0x041fe20000000041 */
[C---:B------:R-:W-:Y:S01]  /*1130*/  FFMA R64, R78.reuse, R5, R64 ;  /* 0x000000054e407223 */ /* 0x040fe20000000040 */
[C---:B------:R-:W-:Y:S01]  /*1140*/  FFMA R67, R78.reuse, R6, R67 ;  /* 0x000000064e437223 */ /* 0x040fe20000000043 */
[C---:B------:R-:W-:Y:S02]  /*1150*/  FFMA R66, R78.reuse, R7, R66 ;  /* 0x000000074e427223 */ /* 0x040fe40000000042 */
[----:B------:R-:W0:Y:S01]  /*1160*/  LDS.128 R4, [R46+0x270] ;  /* 0x000270002e047984 */ /* 0x000e220000000c00 */
[C---:B-1----:R-:W-:Y:S01]  /*1170*/  FFMA R69, R78.reuse, R8, R69 ;  /* 0x000000084e457223 */ /* 0x042fe20000000045 */
        /* <DEDUP_REMOVED lines=17> */
[----:B------:R-:W-:-:S02]  /*1290*/  FFMA R26, R78, R11, R26 ;  /* 0x0000000b4e1a7223 */ /* 0x000fc4000000001a */
[----:B------:R-:W1:Y:S01]  /*12a0*/  LDS.128 R8, [R46+0x2b0] ;  /* 0x0002b0002e087984 */ /* 0x000e620000000c00 */
[C---:B--2---:R-:W-:Y:S01]  /*12b0*/  FFMA R43, R78.reuse, R12, R43 ;  /* 0x0000000c4e2b7223 */ /* 0x044fe2000000002b */
[C---:B------:R-:W-:Y:S01]  /*12c0*/  FFMA R72, R78.reuse, R13, R72 ;  /* 0x0000000d4e487223 */ /* 0x040fe20000000048 */
[C---:B------:R-:W-:Y:S01]  /*12d0*/  FFMA R75, R78.reuse, R14, R75 ;  /* 0x0000000e4e4b7223 */ /* 0x040fe2000000004b */
[C---:B------:R-:W-:Y:S02]  /*12e0*/  FFMA R74, R78.reuse, R15, R74 ;  /* 0x0000000f4e4a7223 */ /* 0x040fe4000000004a */
[----:B------:R-:W2:Y:S01]  /*12f0*/  LDS.128 R12, [R46+0x2c0] ;  /* 0x0002c0002e0c7984 */ /* 0x000ea20000000c00 */
[C---:B0-----:R-:W-:Y:S01]  /*1300*/  FFMA R77, R78.reuse, R4, R77 ;  /* 0x000000044e4d7223 */ /* 0x041fe2000000004d */
[C---:B------:R-:W-:Y:S01]  /*1310*/  FFMA R32, R78.reuse, R5, R32 ;  /* 0x000000054e207223 */ /* 0x040fe20000000020 */
[C---:B------:R-:W-:Y:S01]  /*1320*/  FFMA R33, R78.reuse, R6, R33 ;  /* 0x000000064e217223 */ /* 0x040fe20000000021 */
[----:B------:R-:W-:-:S02]  /*1330*/  FFMA R34, R78, R7, R34 ;  /* 0x000000074e227223 */ /* 0x000fc40000000022 */
[----:B------:R-:W0:Y:S01]  /*1340*/  LDS.128 R4, [R46+0x2d0] ;  /* 0x0002d0002e047984 */ /* 0x000e220000000c00 */
[C---:B-1----:R-:W-:Y:S01]  /*1350*/  FFMA R35, R78.reuse, R8, R35 ;  /* 0x000000084e237223 */ /* 0x042fe20000000023 */
[C---:B------:R-:W-:Y:S01]  /*1360*/  FFMA R28, R78.reuse, R9, R28 ;  /* 0x000000094e1c7223 */ /* 0x040fe2000000001c */
[C---:B------:R-:W-:Y:S01]  /*1370*/  FFMA R29, R78.reuse, R10, R29 ;  /* 0x0000000a4e1d7223 */ /* 0x040fe2000000001d */
[C---:B------:R-:W-:Y:S02]  /*1380*/  FFMA R30, R78.reuse, R11, R30 ;  /* 0x0000000b4e1e7223 */ /* 0x040fe4000000001e */
[----:B------:R-:W1:Y:S01]  /*1390*/  LDS.128 R8, [R46+0x300] ;  /* 0x000300002e087984 */ /* 0x000e620000000c00 */
[C---:B--2---:R-:W-:Y:S01]  /*13a0*/  FFMA R31, R78.reuse, R12, R31 ;  /* 0x0000000c4e1f7223 */ /* 0x044fe2000000001f */
[C---:B------:R-:W-:Y:S01]  /*13b0*/  FFMA R76, R78.reuse, R13, R76 ;  /* 0x0000000d4e4c7223 */ /* 0x040fe2000000004c */
[C---:B------:R-:W-:Y:S01]  /*13c0*/  FFMA R79, R78.reuse, R14, R79 ;  /* 0x0000000e4e4f7223 */ /* 0x040fe2000000004f */
[----:B------:R-:W-:-:S02]  /*13d0*/  FFMA R80, R78, R15, R80 ;  /* 0x0000000f4e507223 */ /* 0x000fc40000000050 */
[----:B------:R-:W2:Y:S01]  /*13e0*/  LDS.128 R12, [R46+0x310] ;  /* 0x000310002e0c7984 */ /* 0x000ea20000000c00 */
[C---:B0-----:R-:W-:Y:S01]  /*13f0*/  FFMA R81, R78.reuse, R4, R81 ;  /* 0x000000044e517223 */ /* 0x041fe20000000051 */
[C---:B------:R-:W-:Y:S01]  /*1400*/  FFMA R0, R78.reuse, R5, R0 ;  /* 0x000000054e007223 */ /* 0x040fe20000000000 */
[C---:B------:R-:W-:Y:S01]  /*1410*/  FFMA R17, R78.reuse, R6, R17 ;  /* 0x000000064e117223 */ /* 0x040fe20000000011 */
[----:B------:R-:W-:Y:S02]  /*1420*/  FFMA R16, R78, R7, R16 ;  /* 0x000000074e107223 */ /* 0x000fe40000000010 */
        /* <DEDUP_REMOVED lines=69> */
[----:B------:R-:W-:Y:S02]  /*1880*/  FFMA R16, R18, R15, R16 ;  /* 0x0000000f12107223 */ /* 0x000fe40000000010 */
[----:B------:R-:W2:Y:S04]  /*1890*/  LDS.128 R12, [R46+0x420] ;  /* 0x000420002e0c7984 */ /* 0x000ea80000000c00 */
[----:B------:R-:W-:Y:S01]  /*18a0*/  LDS R18, [R45+0x14] ;  /* 0x000014002d127984 */ /* 0x000fe20000000800 */
        /* <DEDUP_REMOVED lines=68> */
[----:B------:R-:W-:Y:S02]  /*1cf0*/  FFMA R16, R20, R11, R16 ;  /* 0x0000000b14107223 */ /* 0x000fe40000000010 */
[----:B------:R-:W1:Y:S01]  /*1d00*/  LDS.128 R8, [R46+0x520] ;  /* 0x000520002e087984 */ /* 0x000e620000000c00 */
[C---:B--2---:R-:W-:Y:S01]  /*1d10*/  FFMA R49, R18.reuse, R12, R49 ;  /* 0x0000000c12317223 */ /* 0x044fe20000000031 */
[C---:B------:R-:W-:Y:S01]  /*1d20*/  FFMA R48, R18.reuse, R13, R48 ;  /* 0x0000000d12307223 */ /* 0x040fe20000000030 */
[C---:B------:R-:W-:Y:S01]  /*1d30*/  FFMA R51, R18.reuse, R14, R51 ;  /* 0x0000000e12337223 */ /* 0x040fe20000000033 */
[C---:B------:R-:W-:Y:S01]  /*1d40*/  FFMA R50, R18.reuse, R15, R50 ;  /* 0x0000000f12327223 */ /* 0x040fe20000000032 */
[----:B------:R-:W-:Y:S04]  /*1d50*/  LDS R20, [R45+0x18] ;  /* 0x000018002d147984 */ /* 0x000fe80000000800 */
        /* <DEDUP_REMOVED lines=69> */
[C---:B------:R-:W-:Y:S01]  /*21b0*/  FFMA R50, R20.reuse, R11, R50 ;  /* 0x0000000b14327223 */ /* 0x040fe20000000032 */
[----:B------:R-:W-:Y:S04]  /*21c0*/  LDS R18, [R45+0x1c] ;  /* 0x00001c002d127984 */ /* 0x000fe80000000800 */
        /* <DEDUP_REMOVED lines=65> */
[----:B------:R-:W2:Y:S04]  /*25e0*/  LDS.128 R12, [R46+0x720] ;  /* 0x000720002e0c7984 */ /* 0x000ea80000000c00 */
[----:B------:R-:W-:Y:S01]  /*25f0*/  LDS R20, [R45+0x20] ;  /* 0x000020002d147984 */ /* 0x000fe20000000800 */
        /* <DEDUP_REMOVED lines=73> */
[C---:B------:R-:W-:Y:S01]  /*2a90*/  FFMA R54, R20.reuse, R15, R54 ;  /* 0x0000000f14367223 */ /* 0x040fe20000000036 */
[----:B------:R-:W2:Y:S04]  /*2aa0*/  LDS.128 R16, [R46+0x8d0] ;  /* 0x0008d0002e107984 */ /* 0x000ea80000000c00 */
[----:B------:R-:W3:Y:S01]  /*2ab0*/  LDS.128 R12, [R46+0x840] ;  /* 0x000840002e0c7984 */ /* 0x000ee20000000c00 */
        /* <DEDUP_REMOVED lines=13> */
[C---:B---3--:R-:W-:Y:S01]  /*2b90*/  FFMA R65, R20.reuse, R12, R65 ;  /* 0x0000000c14417223 */ /* 0x048fe20000000041 */
[C---:B------:R-:W-:Y:S01]  /*2ba0*/  FFMA R64, R20.reuse, R13, R64 ;  /* 0x0000000d14407223 */ /* 0x040fe20000000040 */
[C---:B------:R-:W-:Y:S01]  /*2bb0*/  FFMA R67, R20.reuse, R14, R67 ;  /* 0x0000000e14437223 */ /* 0x040fe20000000043 */
[----:B------:R-:W-:Y:S01]  /*2bc0*/  FFMA R66, R20, R15, R66 ;  /* 0x0000000f14427223 */ /* 0x000fe20000000042 */
[----:B------:R-:W-:Y:S01]  /*2bd0*/  FMUL R16, R65, 1.5 ;  /* 0x3fc0000041107820 */ /* 0x000fe20000400000 */
[----:B------:R-:W2:Y:S01]  /*2be0*/  LDS.128 R12, [R46+0x870] ;  /* 0x000870002e0c7984 */ /* 0x000ea20000000c00 */
[----:B------:R-:W-:Y:S01]  /*2bf0*/  FMUL R17, R64, 1.5 ;  /* 0x3fc0000040117820 */ /* 0x000fe20000400000 */
[----:B------:R-:W-:Y:S01]  /*2c00*/  FMUL R18, R67, 1.5 ;  /* 0x3fc0000043127820 */ /* 0x000fe20000400000 */
[----:B------:R-:W-:Y:S01]  /*2c10*/  FMUL R86, R86, 1.5 ;  /* 0x3fc0000056567820 */ /* 0x000fe20000400000 */
        /* <DEDUP_REMOVED lines=25> */
[----:B------:R-:W-:Y:S01]  /*2db0*/  FMUL R21, R72, 1.5 ;  /* 0x3fc0000048157820 */ /* 0x000fe20000400000 */
[C---:B--2---:R-:W-:Y:S01]  /*2dc0*/  FFMA R77, R20.reuse, R12, R77 ;  /* 0x0000000c144d7223 */ /* 0x044fe2000000004d */
[C---:B------:R-:W-:Y:S01]  /*2dd0*/  FFMA R32, R20.reuse, R13, R32 ;  /* 0x0000000d14207223 */ /* 0x040fe20000000020 */
[C---:B------:R-:W-:Y:S01]  /*2de0*/  FFMA R33, R20.reuse, R14, R33 ;  /* 0x0000000e14217223 */ /* 0x040fe20000000021 */
[----:B------:R-:W-:Y:S01]  /*2df0*/  FFMA R34, R20, R15, R34 ;  /* 0x0000000f14227223 */ /* 0x000fe20000000022 */
[----:B------:R-:W-:Y:S01]  /*2e00*/  FMUL R12, R57, 1.5 ;  /* 0x3fc00000390c7820 */ /* 0x000fe20000400000 */
[----:B------:R-:W-:Y:S01]  /*2e10*/  FMUL R13, R56, 1.5 ;  /* 0x3fc00000380d7820 */ /* 0x000fe20000400000 */
[----:B------:R-:W-:Y:S01]  /*2e20*/  FMUL R14, R59, 1.5 ;  /* 0x3fc000003b0e7820 */ /* 0x000fe20000400000 */
[----:B------:R-:W-:Y:S01]  /*2e30*/  FMUL R15, R58, 1.5 ;  /* 0x3fc000003a0f7820 */ /* 0x000fe20000400000 */
[C---:B0-----:R-:W-:Y:S01]  /*2e40*/  FFMA R22, R20.reuse, R4, R25 ;  /* 0x0000000414167223 */ /* 0x041fe20000000019 */
[C---:B------:R-:W-:Y:S01]  /*2e50*/  FFMA R45, R20.reuse, R5, R24 ;  /* 0x00000005142d7223 */ /* 0x040fe20000000018 */
[C---:B------:R-:W-:Y:S01]  /*2e60*/  FFMA R47, R20.reuse, R6, R27 ;  /* 0x00000006142f7223 */ /* 0x040fe2000000001b */
[----:B------:R-:W-:Y:S01]  /*2e70*/  FFMA R78, R20, R7, R26 ;  /* 0x00000007144e7223 */ /* 0x000fe2000000001a */
[----:B------:R-:W-:Y:S01]  /*2e80*/  FMUL R24, R61, 1.5 ;  /* 0x3fc000003d187820 */ /* 0x000fe20000400000 */
[----:B------:R0:W2:Y:S01]  /*2e90*/  LDS.128 R4, [R46+0x8b0] ;  /* 0x0008b0002e047984 */ /* 0x0000a20000000c00 */
[----:B------:R-:W-:Y:S01]  /*2ea0*/  FMUL R25, R60, 1.5 ;  /* 0x3fc000003c197820 */ /* 0x000fe20000400000 */
[----:B------:R-:W-:Y:S01]  /*2eb0*/  FMUL R26, R63, 1.5 ;  /* 0x3fc000003f1a7820 */ /* 0x000fe20000400000 */
[----:B------:R-:W-:Y:S01]  /*2ec0*/  FMUL R27, R62, 1.5 ;  /* 0x3fc000003e1b7820 */ /* 0x000fe20000400000 */
[C---:B-1----:R-:W-:Y:S01]  /*2ed0*/  FFMA R85, R20.reuse, R8, R31 ;  /* 0x0000000814557223 */ /* 0x042fe2000000001f */
[C---:B------:R-:W-:Y:S01]  /*2ee0*/  FFMA R76, R20.reuse, R9, R76 ;  /* 0x00000009144c7223 */ /* 0x040fe2000000004c */
[C---:B------:R-:W-:Y:S01]  /*2ef0*/  FFMA R79, R20.reuse, R10, R79 ;  /* 0x0000000a144f7223 */ /* 0x040fe2000000004f */
[----:B------:R-:W-:Y:S01]  /*2f00*/  FFMA R80, R20, R11, R80 ;  /* 0x0000000b14507223 */ /* 0x000fe20000000050 */
[----:B0-----:R-:W-:-:S02]  /*2f10*/  IMAD R46, R3, 0xfc, R44 ;  /* 0x000000fc032e7824 */ /* 0x001fc400078e022c */
[----:B------:R-:W-:Y:S01]  /*2f20*/  FMUL R8, R53, 1.5 ;  /* 0x3fc0000035087820 */ /* 0x000fe20000400000 */
[----:B------:R-:W-:Y:S01]  /*2f30*/  FMUL R9, R52, 1.5 ;  /* 0x3fc0000034097820 */ /* 0x000fe20000400000 */
[----:B------:R-:W-:Y:S01]  /*2f40*/  FMUL R10, R55, 1.5 ;  /* 0x3fc00000370a7820 */ /* 0x000fe20000400000 */
[----:B------:R-:W-:Y:S01]  /*2f50*/  FMUL R11, R54, 1.5 ;  /* 0x3fc00000360b7820 */ /* 0x000fe20000400000 */
[----:B------:R0:W-:Y:S01]  /*2f60*/  STS.128 [R46+0x20], R12 ;  /* 0x0000200c2e007388 */ /* 0x0001e20000000c00 */
[----:B------:R-:W-:-:S03]  /*2f70*/  FMUL R31, R70, 1.5 ;  /* 0x3fc00000461f7820 */ /* 0x000fc60000400000 */
[----:B------:R1:W-:Y:S04]  /*2f80*/  STS.128 [R46+0x10], R8 ;  /* 0x000010082e007388 */ /* 0x0003e80000000c00 */
[----:B------:R3:W-:Y:S01]  /*2f90*/  STS.128 [R46+0x30], R24 ;  /* 0x000030182e007388 */ /* 0x0007e20000000c00 */
[----:B0-----:R-:W-:Y:S01]  /*2fa0*/  FMUL R12, R22, 1.5 ;  /* 0x3fc00000160c7820 */ /* 0x001fe20000400000 */
[----:B------:R-:W-:Y:S01]  /*2fb0*/  FMUL R13, R45, 1.5 ;  /* 0x3fc000002d0d7820 */ /* 0x000fe20000400000 */
[----:B------:R-:W-:Y:S01]  /*2fc0*/  FMUL R14, R47, 1.5 ;  /* 0x3fc000002f0e7820 */ /* 0x000fe20000400000 */
[----:B------:R-:W-:Y:S01]  /*2fd0*/  FMUL R15, R78, 1.5 ;  /* 0x3fc000004e0f7820 */ /* 0x000fe20000400000 */
[----:B-1----:R-:W-:Y:S01]  /*2fe0*/  FMUL R8, R39, 1.5 ;  /* 0x3fc0000027087820 */ /* 0x002fe20000400000 */
[----:B------:R-:W-:Y:S01]  /*2ff0*/  FMUL R9, R40, 1.5 ;  /* 0x3fc0000028097820 */ /* 0x000fe20000400000 */
[----:B------:R-:W-:Y:S01]  /*3000*/  FMUL R10, R41, 1.5 ;  /* 0x3fc00000290a7820 */ /* 0x000fe20000400000 */
[----:B------:R-:W-:Y:S01]  /*3010*/  FMUL R11, R42, 1.5 ;  /* 0x3fc000002a0b7820 */ /* 0x000fe20000400000 */
[----:B------:R-:W-:Y:S01]  /*3020*/  FMUL R22, R75, 1.5 ;  /* 0x3fc000004b167820 */ /* 0x000fe20000400000 */
[----:B---3--:R-:W-:Y:S01]  /*3030*/  FMUL R24, R77, 1.5 ;  /* 0x3fc000004d187820 */ /* 0x008fe20000400000 */
        /* <DEDUP_REMOVED lines=9> */
[----:B------:R-:W-:Y:S01]  /*30d0*/  FFMA R48, R20, R19, R23 ;  /* 0x0000001314307223 */ /* 0x000fe20000000017 */
[----:B------:R0:W-:Y:S01]  /*30e0*/  STS.128 [R46+0x70], R8 ;  /* 0x000070082e007388 */ /* 0x0001e20000000c00 */
[----:B------:R-:W-:Y:S01]  /*30f0*/  FMUL R19, R66, 1.5 ;  /* 0x3fc0000042137820 */ /* 0x000fe20000400000 */
[----:B------:R-:W-:Y:S01]  /*3100*/  FMUL R28, R69, 1.5 ;  /* 0x3fc00000451c7820 */ /* 0x000fe20000400000 */
[----:B------:R-:W-:Y:S01]  /*3110*/  FMUL R29, R68, 1.5 ;  /* 0x3fc00000441d7820 */ /* 0x000fe20000400000 */
[----:B------:R1:W-:Y:S01]  /*3120*/  STS.128 [R46], R4 ;  /* 0x000000042e007388 */ /* 0x0003e20000000c00 */
[----:B------:R-:W-:Y:S01]  /*3130*/  FMUL R30, R71, 1.5 ;  /* 0x3fc00000471e7820 */ /* 0x000fe20000400000 */
[----:B------:R-:W-:Y:S01]  /*3140*/  FMUL R20, R43, 1.5 ;  /* 0x3fc000002b147820 */ /* 0x000fe20000400000 */
[----:B------:R-:W-:Y:S01]  /*3150*/  FMUL R23, R74, 1.5 ;  /* 0x3fc000004a177820 */ /* 0x000fe20000400000 */
[----:B------:R-:W-:Y:S01]  /*3160*/  FMUL R26, R33, 1.5 ;  /* 0x3fc00000211a7820 */ /* 0x000fe20000400000 */
[----:B------:R-:W-:Y:S01]  /*3170*/  FMUL R27, R34, 1.5 ;  /* 0x3fc00000221b7820 */ /* 0x000fe20000400000 */
[----:B------:R-:W-:Y:S01]  /*3180*/  FMUL R87, R48, 1.5 ;  /* 0x3fc0000030577820 */ /* 0x000fe20000400000 */
[----:B------:R-:W-:Y:S04]  /*3190*/  STS.128 [R46+0x40], R16 ;  /* 0x000040102e007388 */ /* 0x000fe80000000c00 */
[----:B------:R-:W-:Y:S01]  /*31a0*/  STS.128 [R46+0x50], R28 ;  /* 0x0000501c2e007388 */ /* 0x000fe20000000c00 */
        /* <DEDUP_REMOVED lines=9> */
[----:B------:R-:W-:Y:S04]  /*3240*/  STS.128 [R46+0x80], R12 ;  /* 0x0000800c2e007388 */ /* 0x000fe80000000c00 */
[----:B------:R0:W-:Y:S04]  /*3250*/  STS.128 [R46+0x60], R4 ;  /* 0x000060042e007388 */ /* 0x0001e80000000c00 */
[----:B------:R1:W-:Y:S04]  /*3260*/  STS.128 [R46+0x90], R20 ;  /* 0x000090142e007388 */ /* 0x0003e80000000c00 */
[----:B------:R1:W-:Y:S04]  /*3270*/  STS.128 [R46+0xa0], R24 ;  /* 0x0000a0182e007388 */ /* 0x0003e80000000c00 */
[----:B------:R1:W-:Y:S01]  /*3280*/  STS.128 [R46+0xc0], R8 ;  /* 0x0000c0082e007388 */ /* 0x0003e20000000c00 */
[----:B0-----:R-:W-:Y:S01]  /*3290*/  FMUL R7, R84, 1.5 ;  /* 0x3fc0000054077820 */ /* 0x001fe20000400000 */
[----:B------:R-:W-:Y:S01]  /*32a0*/  FMUL R4, R35, 1.5 ;  /* 0x3fc0000023047820 */ /* 0x000fe20000400000 */
[----:B------:R-:W-:Y:S01]  /*32b0*/  FMUL R5, R82, 1.5 ;  /* 0x3fc0000052057820 */ /* 0x000fe20000400000 */
[----:B------:R-:W-:Y:S01]  /*32c0*/  FMUL R6, R83, 1.5 ;  /* 0x3fc0000053067820 */ /* 0x000fe20000400000 */
[----:B------:R-:W-:-:S04]  /*32d0*/  FMUL R84, R81, 1.5 ;  /* 0x3fc0000051547820 */ /* 0x000fc80000400000 */
[----:B------:R1:W-:Y:S04]  /*32e0*/  STS.128 [R46+0xb0], R4 ;  /* 0x0000b0042e007388 */ /* 0x0003e80000000c00 */
[----:B------:R1:W-:Y:S02]  /*32f0*/  STS.128 [R46+0xd0], R84 ;  /* 0x0000d0542e007388 */ /* 0x0003e40000000c00 */
.L_x_6:
[----:B------:R-:W-:Y:S05]  /*3300*/  BSYNC.RECONVERGENT B0 ;  /* 0x0000000000007941 */ /* 0x000fea0003800200 */
.L_x_5:
[----:B-1----:R-:W1:Y:S01]  /*3310*/  S2R R5, SR_TID.Y ;  /* 0x0000000000057919 */ /* 0x002e620000002200 */
[----:B------:R-:W1:Y:S01]  /*3320*/  LDCU UR4, c[0x0][0x364] ;  /* 0x00006c80ff0477ac */ /* 0x000e620008000800 */
[----:B0-----:R-:W0:Y:S08]  /*3330*/  LDC R39, c[0x0][0x3a8] ;  /* 0x0000ea00ff277b82 */ /* 0x001e300000000800 */
[----:B------:R-:W-:Y:S06]  /*3340*/  BAR.SYNC.DEFER_BLOCKING 0x0 ;  /* 0x0000000000007b1d */ /* 0x000fec0000010000 */
[----:B------:R-:W2:Y:S01]  /*3350*/  LDS R9, [R44+0x100] ;  /* 0x000100002c097984 */ /* 0x000ea20000000800 */
[----:B-1----:R-:W-:-:S03]  /*3360*/  IMAD R2, R2, UR4, R5 ;  /* 0x0000000402027c24 */ /* 0x002fc6000f8e0205 */
[----:B------:R-:W-:Y:S01]  /*3370*/  @!P1 LDS R7, [R44+0x80] ;  /* 0x000080002c079984 */ /* 0x000fe20000000800 */
[----:B------:R-:W1:Y:S01]  /*3380*/  LDCU.64 UR4, c[0x0][0x3a0] ;  /* 0x00007400ff0477ac */ /* 0x000e620008000a00 */
[----:B0-----:R-:W-:Y:S02]  /*3390*/  IMAD R2, R2, 0x1f8, R39 ;  /* 0x000001f802027824 */ /* 0x001fe400078e0227 */
[----:B------:R-:W0:Y:S04]  /*33a0*/  LDS R5, [R44] ;  /* 0x000000002c057984 */ /* 0x000e280000000800 */
[----:B------:R-:W3:Y:S01]  /*33b0*/  @!P1 LDS R11, [R44+0x180] ;  /* 0x000180002c0b9984 */ /* 0x000ee20000000800 */
[----:B------:R-:W-:-:S03]  /*33c0*/  IADD3 R3, P0, PT, R2, R3, RZ ;  /* 0x0000000302037210 */ /* 0x000fc60007f1e0ff */
[----:B------:R-:W4:Y:S01]  /*33d0*/  LDS R13, [R44+0x200] ;  /* 0x000200002c0d7984 */ /* 0x000f220000000800 */
[----:B------:R-:W-:-:S03]  /*33e0*/  IADD3.X R0, PT, PT, RZ, RZ, RZ, P0, !PT ;  /* 0x000000ffff007210 */ /* 0x000fc600007fe4ff */
[----:B------:R-:W5:Y:S01]  /*33f0*/  @!P1 LDS R15, [R44+0x280] ;  /* 0x000280002c0f9984 */ /* 0x000f620000000800 */
[----:B-1----:R-:W-:-:S03]  /*3400*/  LEA R2, P0, R3, UR4, 0x2 ;  /* 0x0000000403027c11 */ /* 0x002fc6000f8010ff */
[----:B------:R-:W1:Y:S01]  /*3410*/  LDS R17, [R44+0x300] ;  /* 0x000300002c117984 */ /* 0x000e620000000800 */
[----:B------:R-:W-:-:S03]  /*3420*/  LEA.HI.X R3, R3, UR5, R0, 0x2, P0 ;  /* 0x0000000503037c11 */ /* 0x000fc600080f1400 */
[----:B------:R-:W1:Y:S04]  /*3430*/  @!P1 LDS R19, [R44+0x380] ;  /* 0x000380002c139984 */ /* 0x000e680000000800 */
[----:B------:R-:W1:Y:S04]  /*3440*/  LDS R21, [R44+0x400] ;  /* 0x000400002c157984 */ /* 0x000e680000000800 */
        /* <DEDUP_REMOVED lines=8> */
[----:B--2---:R2:W-:Y:S04]  /*34d0*/  @!P1 STG.E desc[UR6][R2.64+0xe0], R9 ;  /* 0x0000e00902009986 */ /* 0x0045e8000c101906 */
[----:B0-----:R2:W-:Y:S04]  /*34e0*/  STG.E desc[UR6][R2.64], R5 ;  /* 0x0000000502007986 */ /* 0x0015e8000c101906 */
[----:B------:R2:W-:Y:S04]  /*34f0*/  @!P1 STG.E desc[UR6][R2.64+0x80], R7 ;  /* 0x0000800702009986 */ /* 0x0005e8000c101906 */
[----:B------:R2:W-:Y:S04]  /*3500*/  @P1 STG.E desc[UR6][R2.64+0xe0], R9 ;  /* 0x0000e00902001986 */ /* 0x0005e8000c101906 */
[----:B---3--:R2:W-:Y:S04]  /*3510*/  @!P1 STG.E desc[UR6][R2.64+0x160], R11 ;  /* 0x0001600b02009986 */ /* 0x0085e8000c101906 */
[----:B----4-:R2:W-:Y:S04]  /*3520*/  STG.E desc[UR6][R2.64+0x1c0], R13 ;  /* 0x0001c00d02007986 */ /* 0x0105e8000c101906 */
[----:B-----5:R2:W-:Y:S04]  /*3530*/  @!P1 STG.E desc[UR6][R2.64+0x240], R15 ;  /* 0x0002400f02009986 */ /* 0x0205e8000c101906 */
[----:B-1----:R2:W-:Y:S04]  /*3540*/  STG.E desc[UR6][R2.64+0x2a0], R17 ;  /* 0x0002a01102007986 */ /* 0x0025e8000c101906 */
[----:B------:R2:W-:Y:S04]  /*3550*/  @!P1 STG.E desc[UR6][R2.64+0x320], R19 ;  /* 0x0003201302009986 */ /* 0x0005e8000c101906 */
[----:B------:R2:W-:Y:S04]  /*3560*/  STG.E desc[UR6][R2.64+0x380], R21 ;  /* 0x0003801502007986 */ /* 0x0005e8000c101906 */
[----:B------:R2:W-:Y:S04]  /*3570*/  @!P1 STG.E desc[UR6][R2.64+0x400], R23 ;  /* 0x0004001702009986 */ /* 0x0005e8000c101906 */
[----:B------:R2:W-:Y:S04]  /*3580*/  STG.E desc[UR6][R2.64+0x460], R25 ;  /* 0x0004601902007986 */ /* 0x0005e8000c101906 */
[----:B------:R2:W-:Y:S04]  /*3590*/  @!P1 STG.E desc[UR6][R2.64+0x4e0], R27 ;  /* 0x0004e01b02009986 */ /* 0x0005e8000c101906 */
[----:B------:R2:W-:Y:S04]  /*35a0*/  STG.E desc[UR6][R2.64+0x540], R29 ;  /* 0x0005401d02007986 */ /* 0x0005e8000c101906 */
[----:B------:R2:W-:Y:S04]  /*35b0*/  @!P1 STG.E desc[UR6][R2.64+0x5c0], R31 ;  /* 0x0005c01f02009986 */ /* 0x0005e8000c101906 */
[----:B------:R2:W-:Y:S04]  /*35c0*/  STG.E desc[UR6][R2.64+0x620], R33 ;  /* 0x0006202102007986 */ /* 0x0005e8000c101906 */
[----:B------:R2:W-:Y:S04]  /*35d0*/  @!P1 STG.E desc[UR6][R2.64+0x6a0], R35 ;  /* 0x0006a02302009986 */ /* 0x0005e8000c101906 */
[----:B------:R2:W-:Y:S01]  /*35e0*/  STG.E desc[UR6][R2.64+0x700], R37 ;  /* 0x0007002502007986 */ /* 0x0005e2000c101906 */
[----:B------:R-:W-:Y:S05]  /*35f0*/  @P1 EXIT ;  /* 0x000000000000194d */ /* 0x000fea0003800000 */
[----:B--2---:R-:W0:Y:S04]  /*3600*/  LDS R5, [R44+0x880] ;  /* 0x000880002c057984 */ /* 0x004e280000000800 */
[----:B0-----:R-:W-:Y:S01]  /*3610*/  STG.E desc[UR6][R2.64+0x780], R5 ;  /* 0x0007800502007986 */ /* 0x001fe2000c101906 */
[----:B------:R-:W-:Y:S05]  /*3620*/  EXIT ;  /* 0x000000000000794d */ /* 0x000fea0003800000 */
.L_x_7:
        /* <DEDUP_REMOVED lines=13> */
.L_x_11:


//--------------------- .text._Z22kernel_A_B_DenseXDensePKfiS0_iPfijPj --------------------------
	.section	.text._Z22kernel_A_B_DenseXDensePKfiS0_iPfijPj,"ax",@progbits
	.align	128
        .global         _Z22kernel_A_B_DenseXDensePKfiS0_iPfijPj
        .type           _Z22kernel_A_B_DenseXDensePKfiS0_iPfijPj,@function
        .size           _Z22kernel_A_B_DenseXDensePKfiS0_iPfijPj,(.L_x_12 - _Z22kernel_A_B_DenseXDensePKfiS0_iPfijPj)
        .other          _Z22kernel_A_B_DenseXDensePKfiS0_iPfijPj,@"STO_CUDA_ENTRY STV_DEFAULT"
_Z22kernel_A_B_DenseXDensePKfiS0_iPfijPj:
.text._Z22kernel_A_B_DenseXDensePKfiS0_iPfijPj:
        /* <DEDUP_REMOVED lines=8> */
[----:B------:R-:W0:Y:S02]  /*0080*/  LDCU.64 UR4, c[0x0][0x3b0] ;  /* 0x00007600ff0477ac */ /* 0x000e240008000a00 */
[----:B0-----:R-:W-:-:S04]  /*0090*/  UISETP.NE.U32.AND UP0, UPT, UR4, URZ, UPT ;  /* 0x000000ff0400728c */ /* 0x001fc8000bf05070 */
[----:B------:R-:W-:Y:S01]  /*00a0*/  UISETP.NE.AND.EX UP0, UPT, UR5, URZ, UPT, UP0 ;  /* 0x000000ff0500728c */ /* 0x000fe2000bf05300 */
[----:B------:R-:W0:Y:S08]  /*00b0*/  LDCU.64 UR4, c[0x0][0x358] ;  /* 0x00006b00ff0477ac */ /* 0x000e300008000a00 */
[----:B------:R-:W-:Y:S05]  /*00c0*/  BRA.U !UP0, `(.L_x_8) ;  /* 0x0000000108147547 */ /* 0x000fea000b800000 */
[----:B------:R-:W1:Y:S02]  /*00d0*/  LDC.64 R2, c[0x0][0x3b0] ;  /* 0x0000ec00ff027b82 */ /* 0x000e640000000a00 */
[----:B-1----:R-:W-:-:S06]  /*00e0*/  IMAD.WIDE.U32 R2, R7, 0x4, R2 ;  /* 0x0000000407027825 */ /* 0x002fcc00078e0002 */
[----:B0-----:R-:W2:Y:S02]  /*00f0*/  LDG.E R2, desc[UR4][R2.64] ;  /* 0x0000000402027981 */ /* 0x001ea4000c1e1900 */
[----:B--2---:R-:W-:-:S13]  /*0100*/  ISETP.NE.AND P0, PT, R2, RZ, PT ;  /* 0x000000ff0200720c */ /* 0x004fda0003f05270 */
[----:B------:R-:W-:Y:S05]  /*0110*/  @!P0 EXIT ;  /* 0x000000000000894d */ /* 0x000fea0003800000 */
.L_x_8:
[----:B------:R-:W1:Y:S01]  /*0120*/  S2R R11, SR_TID.X ;  /* 0x00000000000b7919 */ /* 0x000e620000002100 */
[----:B------:R-:W2:Y:S01]  /*0130*/  LDC R0, c[0x0][0x398] ;  /* 0x0000e600ff007b82 */ /* 0x000ea20000000800 */
[----:B------:R-:W3:Y:S01]  /*0140*/  LDCU.64 UR6, c[0x0][0x390] ;  /* 0x00007200ff0677ac */ /* 0x000ee20008000a00 */
[----:B--2---:R-:W-:-:S05]  /*0150*/  IMAD R0, R7, 0x51, R0 ;  /* 0x0000005107007824 */ /* 0x004fca00078e0200 */
[----:B-1----:R-:W-:Y:S02]  /*0160*/  IADD3 R0, P1, PT, R0, R11, RZ ;  /* 0x0000000b00007210 */ /* 0x002fe40007f3e0ff */
[----:B------:R-:W-:Y:S02]  /*0170*/  ISETP.GT.U32.AND P0, PT, R11, 0x10, PT ;  /* 0x000000100b00780c */ /* 0x000fe40003f04070 */
[----:B------:R-:W-:Y:S02]  /*0180*/  IADD3.X R3, PT, PT, RZ, RZ, RZ, P1, !PT ;  /* 0x000000ffff037210 */ /* 0x000fe40000ffe4ff */
[----:B---3--:R-:W-:-:S04]  /*0190*/  LEA R2, P1, R0, UR6, 0x2 ;  /* 0x0000000600027c11 */ /* 0x008fc8000f8210ff */
[----:B------:R-:W-:-:S05]  /*01a0*/  LEA.HI.X R3, R0, UR7, R3, 0x2, P1 ;  /* 0x0000000700037c11 */ /* 0x000fca00088f1403 */
[----:B0-----:R-:W2:Y:S04]  /*01b0*/  LDG.E R4, desc[UR4][R2.64] ;  /* 0x0000000402047981 */ /* 0x001ea8000c1e1900 */
[----:B------:R-:W3:Y:S01]  /*01c0*/  @!P0 LDG.E R6, desc[UR4][R2.64+0x100] ;  /* 0x0001000402068981 */ /* 0x000ee2000c1e1900 */
[----:B------:R-:W-:Y:S02]  /*01d0*/  MOV R0, 0x400 ;  /* 0x0000040000007802 */ /* 0x000fe40000000f00 */
[----:B------:R-:W-:Y:S01]  /*01e0*/  ISETP.GT.U32.AND P1, PT, R11, 0x37, PT ;  /* 0x000000370b00780c */ /* 0x000fe20003f24070 */
[----:B------:R-:W0:Y:S02]  /*01f0*/  S2R R5, SR_CgaCtaId ;  /* 0x0000000000057919 */ /* 0x000e240000008800 */
[----:B0-----:R-:W-:-:S05]  /*0200*/  LEA R0, R5, R0, 0x18 ;  /* 0x0000000005007211 */ /* 0x001fca00078ec0ff */
[----:B------:R-:W-:Y:S02]  /*0210*/  IMAD R18, R9, 0x144, R0 ;  /* 0x0000014409127824 */ /* 0x000fe400078e0200 */
[----:B------:R-:W0:Y:S03]  /*0220*/  LDC R0, c[0x0][0x388] ;  /* 0x0000e200ff007b82 */ /* 0x000e260000000800 */
[----:B------:R-:W-:-:S05]  /*0230*/  LEA R5, R11, R18, 0x2 ;  /* 0x000000120b057211 */ /* 0x000fca00078e10ff */
[----:B--2---:R1:W-:Y:S04]  /*0240*/  STS [R5], R4 ;  /* 0x0000000405007388 */ /* 0x0043e80000000800 */
[----:B---3--:R1:W-:Y:S01]  /*0250*/  @!P0 STS [R5+0x100], R6 ;  /* 0x0001000605008388 */ /* 0x0083e20000000800 */
[----:B------:R-:W-:Y:S06]  /*0260*/  BAR.SYNC.DEFER_BLOCKING 0x0 ;  /* 0x0000000000007b1d */ /* 0x000fec0000010000 */
[----:B0-----:R-:W-:Y:S05]  /*0270*/  @P1 EXIT ;  /* 0x000000000000194d */ /* 0x001fea0003800000 */
[----:B------:R-:W0:Y:S01]  /*0280*/  LDCU.64 UR6, c[0x0][0x380] ;  /* 0x00007000ff0677ac */ /* 0x000e220008000a00 */
[----:B------:R-:W-:Y:S01]  /*0290*/  IMAD R0, R7, 0x1f8, R0 ;  /* 0x000001f807007824 */ /* 0x000fe200078e0200 */
[----:B-1----:R-:W1:Y:S04]  /*02a0*/  LDS R6, [R18+0x24] ;  /* 0x0000240012067984 */ /* 0x002e680000000800 */
[----:B------:R-:W-:Y:S01]  /*02b0*/  IADD3 R0, P0, PT, R0, R11, RZ ;  /* 0x0000000b00007210 */ /* 0x000fe20007f1e0ff */
[----:B------:R-:W2:Y:S03]  /*02c0*/  LDS R10, [R18+0x6c] ;  /* 0x00006c00120a7984 */ /* 0x000ea60000000800 */
[----:B------:R-:W-:Y:S01]  /*02d0*/  IADD3.X R3, PT, PT, RZ, RZ, RZ, P0, !PT ;  /* 0x000000ffff037210 */ /* 0x000fe200007fe4ff */
[----:B------:R-:W3:Y:S04]  /*02e0*/  LDS R5, [R18+0x70] ;  /* 0x0000700012057984 */ /* 0x000ee80000000800 */
[----:B------:R-:W4:Y:S01]  /*02f0*/  LDS R8, [R18+0x48] ;  /* 0x0000480012087984 */ /* 0x000f220000000800 */
[----:B0-----:R-:W-:-:S03]  /*0300*/  LEA R16, P0, R0, UR6, 0x2 ;  /* 0x0000000600107c11 */ /* 0x001fc6000f8010ff */
[----:B------:R-:W0:Y:S01]  /*0310*/  LDS R14, [R18+0xb4] ;  /* 0x0000b400120e7984 */ /* 0x000e220000000800 */
[----:B------:R-:W-:-:S03]  /*0320*/  LEA.HI.X R17, R0, UR7, R3, 0x2, P0 ;  /* 0x0000000700117c11 */ /* 0x000fc600080f1403 */
[----:B------:R-:W5:Y:S01]  /*0330*/  LDS R9, [R18+0x4c] ;  /* 0x00004c0012097984 */ /* 0x000f620000000800 */
[----:B------:R-:W5:Y:S03]  /*0340*/  LDCU.64 UR6, c[0x0][0x3a0] ;  /* 0x00007400ff0677ac */ /* 0x000f660008000a00 */
[----:B------:R-:W1:Y:S04]  /*0350*/  LDG.E R3, desc[UR4][R16.64] ;  /* 0x0000000410037981 */ /* 0x000e68000c1e1900 */
[----:B------:R-:W3:Y:S04]  /*0360*/  LDG.E R24, desc[UR4][R16.64+0xe0] ;  /* 0x0000e00410187981 */ /* 0x000ee8000c1e1900 */
[----:B------:R-:W5:Y:S04]  /*0370*/  LDG.E R13, desc[UR4][R16.64+0x1c0] ;  /* 0x0001c004100d7981 */ /* 0x000f68000c1e1900 */
[----:B------:R-:W5:Y:S04]  /*0380*/  LDG.E R22, desc[UR4][R16.64+0x2a0] ;  /* 0x0002a00410167981 */ /* 0x000f68000c1e1900 */
[----:B------:R-:W5:Y:S04]  /*0390*/  LDG.E R20, desc[UR4][R16.64+0x380] ;  /* 0x0003800410147981 */ /* 0x000f68000c1e1900 */
[----:B------:R-:W5:Y:S04]  /*03a0*/  LDG.E R19, desc[UR4][R16.64+0x460] ;  /* 0x0004600410137981 */ /* 0x000f68000c1e1900 */
[----:B------:R-:W5:Y:S04]  /*03b0*/  LDS R26, [R18] ;  /* 0x00000000121a7984 */ /* 0x000f680000000800 */
[----:B------:R-:W5:Y:S04]  /*03c0*/  LDS R12, [R18+0x90] ;  /* 0x00009000120c7984 */ /* 0x000f680000000800 */
[----:B------:R-:W5:Y:S04]  /*03d0*/  LDS R4, [R18+0xd8] ;  /* 0x0000d80012047984 */ /* 0x000f680000000800 */
[----:B------:R-:W5:Y:S04]  /*03e0*/  LDS R2, [R18+0xfc] ;  /* 0x0000fc0012027984 */ /* 0x000f680000000800 */
[----:B------:R-:W5:Y:S04]  /*03f0*/  LDS R0, [R18+0x120] ;  /* 0x0001200012007984 */ /* 0x000f680000000800 */
[----:B------:R-:W5:Y:S04]  /*0400*/  LDS R23, [R18+0x4] ;  /* 0x0000040012177984 */ /* 0x000f680000000800 */
[----:B------:R-:W5:Y:S01]  /*0410*/  LDS R15, [R18+0x28] ;  /* 0x00002800120f7984 */ /* 0x000f620000000800 */
[----:B-1----:R-:W-:-:S03]  /*0420*/  FFMA R25, R3, R6, RZ ;  /* 0x0000000603197223 */ /* 0x002fc600000000ff */
[----:B------:R-:W5:Y:S01]  /*0430*/  LDG.E R6, desc[UR4][R16.64+0x540] ;  /* 0x0005400410067981 */ /* 0x000f62000c1e1900 */
[----:B--2---:R-:W-:-:S04]  /*0440*/  FFMA R10, R3, R10, RZ ;  /* 0x0000000a030a7223 */ /* 0x004fc800000000ff */
[----:B---3--:R-:W-:Y:S02]  /*0450*/  FFMA R28, R24, R5, R10 ;  /* 0x00000005181c7223 */ /* 0x008fe4000000000a */
[----:B------:R-:W2:Y:S01]  /*0460*/  LDG.E R5, desc[UR4][R16.64+0x620] ;  /* 0x0006200410057981 */ /* 0x000ea2000c1e1900 */
[----:B----4-:R-:W-:-:S03]  /*0470*/  FFMA R8, R3, R8, RZ ;  /* 0x0000000803087223 */ /* 0x010fc600000000ff */
[----:B------:R-:W1:Y:S01]  /*0480*/  LDS R10, [R18+0x124] ;  /* 0x00012400120a7984 */ /* 0x000e620000000800 */
[C---:B0-----:R-:W-:Y:S01]  /*0490*/  FFMA R29, R3.reuse, R14, RZ ;  /* 0x0000000e031d7223 */ /* 0x041fe200000000ff */
[----:B-----5:R-:W-:Y:S02]  /*04a0*/  FFMA R8, R24, R9, R8 ;  /* 0x0000000918087223 */ /* 0x020fe40000000008 */
[----:B------:R-:W0:Y:S04]  /*04b0*/  LDS R14, [R18+0x94] ;  /* 0x00009400120e7984 */ /* 0x000e280000000800 */
[----:B------:R-:W3:Y:S01]  /*04c0*/  LDS R9, [R18+0x8] ;  /* 0x0000080012097984 */ /* 0x000ee20000000800 */
[C---:B------:R-:W-:Y:S01]  /*04d0*/  FFMA R21, R3.reuse, R26, RZ ;  /* 0x0000001a03157223 */ /* 0x040fe200000000ff */
[----:B------:R-:W-:-:S02]  /*04e0*/  FFMA R27, R3, R12, RZ ;  /* 0x0000000c031b7223 */ /* 0x000fc400000000ff */
[----:B------:R4:W5:Y:S01]  /*04f0*/  LDG.E R16, desc[UR4][R16.64+0x700] ;  /* 0x0007000410107981 */ /* 0x000962000c1e1900 */
[C---:B------:R-:W-:Y:S01]  /*0500*/  FFMA R4, R3.reuse, R4, RZ ;  /* 0x0000000403047223 */ /* 0x040fe200000000ff */
[C---:B------:R-:W-:Y:S01]  /*0510*/  FFMA R2, R3.reuse, R2, RZ ;  /* 0x0000000203027223 */ /* 0x040fe200000000ff */
[----:B------:R-:W-:Y:S01]  /*0520*/  FFMA R3, R3, R0, RZ ;  /* 0x0000000003037223 */ /* 0x000fe200000000ff */
[C---:B------:R-:W-:Y:S01]  /*0530*/  FFMA R0, R24.reuse, R23, R21 ;  /* 0x0000001718007223 */ /* 0x040fe20000000015 */
[----:B------:R-:W4:Y:S04]  /*0540*/  LDS R12, [R18+0xb8] ;  /* 0x0000b800120c7984 */ /* 0x000f280000000800 */
[----:B------:R-:W4:Y:S01]  /*0550*/  LDS R21, [R18+0xdc] ;  /* 0x0000dc0012157984 */ /* 0x000f220000000800 */
[----:B------:R-:W-:-:S03]  /*0560*/  FFMA R26, R24, R15, R25 ;  /* 0x0000000f181a7223 */ /* 0x000fc60000000019 */
[----:B------:R-:W4:Y:S04]  /*0570*/  LDS R23, [R18+0x50] ;  /* 0x0000500012177984 */ /* 0x000f280000000800 */
[----:B------:R-:W4:Y:S01]  /*0580*/  LDS R15, [R18+0x100] ;  /* 0x00010000120f7984 */ /* 0x000f220000000800 */
[----:B-1----:R-:W-:-:S03]  /*0590*/  FFMA R10, R24, R10, R3 ;  /* 0x0000000a180a7223 */ /* 0x002fc60000000003 */
[----:B------:R-:W1:Y:S01]  /*05a0*/  LDS R3, [R18+0x98] ;  /* 0x0000980012037984 */ /* 0x000e620000000800 */
[----:B0-----:R-:W-:-:S03]  /*05b0*/  FFMA R14, R24, R14, R27 ;  /* 0x0000000e180e7223 */ /* 0x001fc6000000001b */
[----:B------:R-:W0:Y:S01]  /*05c0*/  LDS R27, [R18+0x128] ;  /* 0x00012800121b7984 */ /* 0x000e220000000800 */
[----:B---3--:R-:W-:-:S03]  /*05d0*/  FFMA R25, R13, R9, R0 ;  /* 0x000000090d197223 */ /* 0x008fc60000000000 */
[----:B------:R-:W3:Y:S04]  /*05e0*/  LDS R9, [R18+0xbc] ;  /* 0x0000bc0012097984 */ /* 0x000ee80000000800 */
[----:B------:R-:W3:Y:S01]  /*05f0*/  LDS R0, [R18+0xe0] ;  /* 0x0000e00012007984 */ /* 0x000ee20000000800 */
[----:B----4-:R-:W-:-:S03]  /*0600*/  FFMA R12, R24, R12, R29 ;  /* 0x0000000c180c7223 */ /* 0x010fc6000000001d */
[----:B------:R-:W-:Y:S01]  /*0610*/  LDS R29, [R18+0x104] ;  /* 0x00010400121d7984 */ /* 0x000fe20000000800 */
[----:B------:R-:W-:-:S03]  /*0620*/  FFMA R4, R24, R21, R4 ;  /* 0x0000001518047223 */ /* 0x000fc60000000004 */
[----:B------:R-:W4:Y:S01]  /*0630*/  LDS R21, [R18+0x2c] ;  /* 0x00002c0012157984 */ /* 0x000f220000000800 */
[----:B------:R-:W-:-:S03]  /*0640*/  FFMA R23, R13, R23, R8 ;  /* 0x000000170d177223 */ /* 0x000fc60000000008 */
[----:B------:R-:W4:Y:S01]  /*0650*/  LDS R8, [R18+0xc] ;  /* 0x00000c0012087984 */ /* 0x000f220000000800 */
[----:B------:R-:W-:-:S03]  /*0660*/  FFMA R2, R24, R15, R2 ;  /* 0x0000000f18027223 */ /* 0x000fc60000000002 */
[----:B------:R-:W4:Y:S01]  /*0670*/  LDS R15, [R18+0x74] ;  /* 0x00007400120f7984 */ /* 0x000f220000000800 */
[----:B------:R-:W4:Y:S01]  /*0680*/  LDC R24, c[0x0][0x3a8] ;  /* 0x0000ea00ff187b82 */ /* 0x000f220000000800 */
[C---:B-1----:R-:W-:Y:S02]  /*0690*/  FFMA R3, R13.reuse, R3, R14 ;  /* 0x000000030d037223 */ /* 0x042fe4000000000e */
[----:B------:R-:W1:Y:S01]  /*06a0*/  LDS R14, [R18+0x30] ;  /* 0x00003000120e7984 */ /* 0x000e620000000800 */
[----:B0-----:R-:W-:-:S03]  /*06b0*/  FFMA R27, R13, R27, R10 ;  /* 0x0000001b0d1b7223 */ /* 0x001fc6000000000a */
[----:B------:R-:W0:Y:S01]  /*06c0*/  LDS R10, [R18+0x78] ;  /* 0x00007800120a7984 */ /* 0x000e220000000800 */
[----:B---3--:R-:W-:-:S03]  /*06d0*/  FFMA R9, R13, R9, R12 ;  /* 0x000000090d097223 */ /* 0x008fc6000000000c */
[----:B------:R-:W3:Y:S01]  /*06e0*/  LDS R12, [R18+0x54] ;  /* 0x00005400120c7984 */ /* 0x000ee20000000800 */
[----:B------:R-:W-:-:S03]  /*06f0*/  FFMA R17, R13, R0, R4 ;  /* 0x000000000d117223 */ /* 0x000fc60000000004 */
[----:B------:R-:W3:Y:S01]  /*0700*/  LDS R0, [R18+0xe4] ;  /* 0x0000e40012007984 */ /* 0x000ee20000000800 */
[----:B----4-:R-:W-:-:S03]  /*0710*/  FFMA R21, R13, R21, R26 ;  /* 0x000000150d157223 */ /* 0x010fc6000000001a */
[----:B------:R-:W4:Y:S01]  /*0720*/  LDS R4, [R18+0x9c] ;  /* 0x00009c0012047984 */ /* 0x000f220000000800 */
[----:B------:R-:W-:Y:S01]  /*0730*/  FFMA R25, R22, R8, R25 ;  /* 0x0000000816197223 */ /* 0x000fe20000000019 */
[C---:B------:R-:W-:Y:S02]  /*0740*/  FFMA R29, R13.reuse, R29, R2 ;  /* 0x0000001d0d1d7223 */ /* 0x040fe40000000002 */
[----:B------:R-:W4:Y:S01]  /*0750*/  LDS R8, [R18+0x108] ;  /* 0x0001080012087984 */ /* 0x000f220000000800 */
[----:B------:R-:W-:-:S03]  /*0760*/  FFMA R15, R13, R15, R28 ;  /* 0x0000000f0d0f7223 */ /* 0x000fc6000000001c */
[----:B------:R-:W4:Y:S04]  /*0770*/  LDS R2, [R18+0xc0] ;  /* 0x0000c00012027984 */ /* 0x000f280000000800 */
[----:B------:R-:W-:Y:S04]  /*0780*/  LDS R26, [R18+0x130] ;  /* 0x00013000121a7984 */ /* 0x000fe80000000800 */
[----:B------:R-:W-:Y:S01]  /*0790*/  LDS R13, [R18+0x38] ;  /* 0x00003800120d7984 */ /* 0x000fe20000000800 */
[----:B-1----:R-:W-:-:S03]  /*07a0*/  FFMA R21, R22, R14, R21 ;  /* 0x0000000e16157223 */ /* 0x002fc60000000015 */
        /* <DEDUP_REMOVED lines=9> */
[----:B------:R-:W-:-:S03]  /*0840*/  FFMA R29, R22, R8, R29 ;  /* 0x00000008161d7223 */ /* 0x000fc6000000001d */
[----:B------:R-:W4:Y:S01]  /*0850*/  LDS R8, [R18+0xc4] ;  /* 0x0000c40012087984 */ /* 0x000f220000000800 */
[----:B------:R-:W-:-:S03]  /*0860*/  FFMA R9, R22, R2, R9 ;  /* 0x0000000216097223 */ /* 0x000fc60000000009 */
[----:B------:R-:W4:Y:S01]  /*0870*/  LDS R2, [R18+0x58] ;  /* 0x0000580012027984 */ /* 0x000f220000000800 */
[----:B-1----:R-:W-:-:S03]  /*0880*/  FFMA R27, R22, R14, R27 ;  /* 0x0000000e161b7223 */ /* 0x002fc6000000001b */
[----:B------:R-:W1:Y:S01]  /*0890*/  LDS R14, [R18+0xe8] ;  /* 0x0000e800120e7984 */ /* 0x000e620000000800 */
[----:B------:R-:W-:Y:S02]  /*08a0*/  IMAD R22, R7, 0x1f8, R24 ;  /* 0x000001f807167824 */ /* 0x000fe400078e0218 */
[C---:B0-----:R-:W-:Y:S02]  /*08b0*/  FFMA R10, R20.reuse, R10, R15 ;  /* 0x0000000a140a7223 */ /* 0x041fe4000000000f */
[----:B------:R-:W0:Y:S01]  /*08c0*/  LDS R15, [R18+0x80] ;  /* 0x00008000120f7984 */ /* 0x000e220000000800 */
[----:B---3--:R-:W-:-:S03]  /*08d0*/  FFMA R24, R20, R12, R25 ;  /* 0x0000000c14187223 */ /* 0x008fc60000000019 */
[----:B------:R-:W3:Y:S01]  /*08e0*/  LDS R12, [R18+0x10c] ;  /* 0x00010c00120c7984 */ /* 0x000ee20000000800 */
[----:B------:R-:W-:-:S03]  /*08f0*/  FFMA R0, R20, R0, R21 ;  /* 0x0000000014007223 */ /* 0x000fc60000000015 */
[----:B------:R-:W3:Y:S01]  /*0900*/  LDS R7, [R18+0x14] ;  /* 0x0000140012077984 */ /* 0x000ee20000000800 */
[C---:B------:R-:W-:Y:S01]  /*0910*/  FFMA R26, R20.reuse, R26, R27 ;  /* 0x0000001a141a7223 */ /* 0x040fe2000000001b */
[----:B------:R-:W-:Y:S02]  /*0920*/  FFMA R13, R19, R13, R0 ;  /* 0x0000000d130d7223 */ /* 0x000fe40000000000 */
[----:B------:R-:W3:Y:S01]  /*0930*/  LDS R21, [R18+0xec] ;  /* 0x0000ec0012157984 */ /* 0x000ee20000000800 */
[----:B----4-:R-:W-:-:S03]  /*0940*/  FFMA R4, R20, R4, R3 ;  /* 0x0000000414047223 */ /* 0x010fc60000000003 */
[----:B------:R-:W4:Y:S01]  /*0950*/  LDS R3, [R18+0x5c] ;  /* 0x00005c0012037984 */ /* 0x000f220000000800 */
[----:B------:R-:W-:-:S03]  /*0960*/  FFMA R8, R20, R8, R9 ;  /* 0x0000000814087223 */ /* 0x000fc60000000009 */
[----:B------:R-:W-:Y:S04]  /*0970*/  LDS R0, [R18+0x3c] ;  /* 0x00003c0012007984 */ /* 0x000fe80000000800 */
[----:B------:R-:W4:Y:S01]  /*0980*/  LDS R9, [R18+0xc8] ;  /* 0x0000c80012097984 */ /* 0x000f220000000800 */
[----:B------:R-:W-:-:S03]  /*0990*/  FFMA R2, R20, R2, R23 ;  /* 0x0000000214027223 */ /* 0x000fc60000000017 */
[----:B------:R-:W4:Y:S04]  /*09a0*/  LDS R23, [R18+0x134] ;  /* 0x0001340012177984 */ /* 0x000f280000000800 */
[----:B------:R-:W-:Y:S01]  /*09b0*/  LDS R27, [R18+0xb0] ;  /* 0x0000b000121b7984 */ /* 0x000fe20000000800 */
[----:B-1----:R-:W-:-:S03]  /*09c0*/  FFMA R28, R20, R14, R17 ;  /* 0x0000000e141c7223 */ /* 0x002fc60000000011 */
[----:B------:R-:W1:Y:S04]  /*09d0*/  LDS R14, [R18+0xa4] ;  /* 0x0000a400120e7984 */ /* 0x000e680000000800 */
[----:B------:R-:W1:Y:S01]  /*09e0*/  LDS R17, [R18+0x110] ;  /* 0x0001100012117984 */ /* 0x000e620000000800 */
[C---:B0-----:R-:W-:Y:S01]  /*09f0*/  FFMA R10, R19.reuse, R15, R10 ;  /* 0x0000000f130a7223 */ /* 0x041fe2000000000a */
[----:B---3--:R-:W-:Y:S02]  /*0a00*/  FFMA R12, R20, R12, R29 ;  /* 0x0000000c140c7223 */ /* 0x008fe4000000001d */
[----:B------:R-:W0:Y:S04]  /*0a10*/  LDS R20, [R18+0x18] ;  /* 0x0000180012147984 */ /* 0x000e280000000800 */
[----:B------:R-:W3:Y:S01]  /*0a20*/  LDS R15, [R18+0x84] ;  /* 0x00008400120f7984 */ /* 0x000ee20000000800 */
[C---:B------:R-:W-:Y:S01]  /*0a30*/  FFMA R7, R19.reuse, R7, R24 ;  /* 0x0000000713077223 */ /* 0x040fe20000000018 */
[----:B------:R-:W-:-:S02]  /*0a40*/  FFMA R21, R19, R21, R28 ;  /* 0x0000001513157223 */ /* 0x000fc4000000001c */
[----:B------:R-:W-:Y:S01]  /*0a50*/  LDS R24, [R18+0x138] ;  /* 0x0001380012187984 */ /* 0x000fe20000000800 */
[----:B----4-:R-:W-:-:S03]  /*0a60*/  FFMA R3, R19, R3, R2 ;  /* 0x0000000313037223 */ /* 0x010fc60000000002 */
[----:B------:R-:W-:Y:S01]  /*0a70*/  LDS R2, [R18+0x60] ;  /* 0x0000600012027984 */ /* 0x000fe20000000800 */
[----:B------:R-:W-:-:S03]  /*0a80*/  FFMA R9, R19, R9, R8 ;  /* 0x0000000913097223 */ /* 0x000fc60000000008 */
[----:B------:R-:W4:Y:S01]  /*0a90*/  LDS R8, [R18+0xa8] ;  /* 0x0000a80012087984 */ /* 0x000f220000000800 */
[----:B------:R-:W-:-:S03]  /*0aa0*/  FFMA R23, R19, R23, R26 ;  /* 0x0000001713177223 */ /* 0x000fc6000000001a */
[----:B------:R-:W-:Y:S01]  /*0ab0*/  LDS R26, [R18+0x1c] ;  /* 0x00001c00121a7984 */ /* 0x000fe20000000800 */
[----:B-1----:R-:W-:-:S03]  /*0ac0*/  FFMA R25, R19, R14, R4 ;  /* 0x0000000e13197223 */ /* 0x002fc60000000004 */
[----:B------:R-:W1:Y:S01]  /*0ad0*/  LDS R4, [R18+0xcc] ;  /* 0x0000cc0012047984 */ /* 0x000e620000000800 */
[----:B------:R-:W-:-:S03]  /*0ae0*/  FFMA R17, R19, R17, R12 ;  /* 0x0000001113117223 */ /* 0x000fc6000000000c */
[----:B------:R-:W2:Y:S04]  /*0af0*/  LDS R14, [R18+0xf0] ;  /* 0x0000f000120e7984 */ /* 0x000ea80000000800 */
[----:B------:R-:W2:Y:S04]  /*0b00*/  LDS R12, [R18+0x114] ;  /* 0x00011400120c7984 */ /* 0x000ea80000000800 */
[----:B------:R-:W-:Y:S01]  /*0b10*/  LDS R19, [R18+0x68] ;  /* 0x0000680012137984 */ /* 0x000fe20000000800 */
[C---:B0-----:R-:W-:Y:S01]  /*0b20*/  FFMA R20, R6.reuse, R20, R7 ;  /* 0x0000001406147223 */ /* 0x041fe20000000007 */
[C---:B------:R-:W-:Y:S01]  /*0b30*/  FFMA R0, R6.reuse, R0, R13 ;  /* 0x0000000006007223 */ /* 0x040fe2000000000d */
[C---:B---3--:R-:W-:Y:S01]  /*0b40*/  FFMA R28, R6.reuse, R15, R10 ;  /* 0x0000000f061c7223 */ /* 0x048fe2000000000a */
[----:B------:R-:W0:Y:S04]  /*0b50*/  LDS R7, [R18+0x64] ;  /* 0x0000640012077984 */ /* 0x000e280000000800 */
[----:B------:R-:W3:Y:S04]  /*0b60*/  LDS R13, [R18+0x88] ;  /* 0x00008800120d7984 */ /* 0x000ee80000000800 */
[----:B------:R-:W5:Y:S01]  /*0b70*/  LDS R10, [R18+0xac] ;  /* 0x0000ac00120a7984 */ /* 0x000f620000000800 */
[C---:B----4-:R-:W-:Y:S01]  /*0b80*/  FFMA R25, R6.reuse, R8, R25 ;  /* 0x0000000806197223 */ /* 0x050fe20000000019 */
[C---:B-1----:R-:W-:Y:S01]  /*0b90*/  FFMA R4, R6.reuse, R4, R9 ;  /* 0x0000000406047223 */ /* 0x042fe20000000009 */
[C---:B------:R-:W-:Y:S01]  /*0ba0*/  FFMA R2, R6.reuse, R2, R3 ;  /* 0x0000000206027223 */ /* 0x040fe20000000003 */
[----:B------:R-:W1:Y:S01]  /*0bb0*/  LDS R9, [R18+0xf4] ;  /* 0x0000f40012097984 */ /* 0x000e620000000800 */
[C---:B--2---:R-:W-:Y:S01]  /*0bc0*/  FFMA R14, R6.reuse, R14, R21 ;  /* 0x0000000e060e7223 */ /* 0x044fe20000000015 */
[C---:B------:R-:W-:Y:S01]  /*0bd0*/  FFMA R12, R6.reuse, R12, R17 ;  /* 0x0000000c060c7223 */ /* 0x040fe20000000011 */
[----:B------:R-:W-:Y:S01]  /*0be0*/  FFMA R24, R6, R24, R23 ;  /* 0x0000001806187223 */ /* 0x000fe20000000017 */
[----:B------:R-:W2:Y:S01]  /*0bf0*/  LDS R3, [R18+0x40] ;  /* 0x0000400012037984 */ /* 0x000ea20000000800 */
[----:B------:R-:W-:-:S03]  /*0c00*/  FFMA R15, R5, R26, R20 ;  /* 0x0000001a050f7223 */ /* 0x000fc60000000014 */
[----:B------:R-:W4:Y:S04]  /*0c10*/  LDS R8, [R18+0xd0] ;  /* 0x0000d00012087984 */ /* 0x000f280000000800 */
[----:B------:R-:W4:Y:S04]  /*0c20*/  LDS R6, [R18+0x118] ;  /* 0x0001180012067984 */ /* 0x000f280000000800 */
[----:B------:R-:W4:Y:S04]  /*0c30*/  LDS R23, [R18+0x13c] ;  /* 0x00013c0012177984 */ /* 0x000f280000000800 */
[----:B------:R-:W4:Y:S04]  /*0c40*/  LDS R20, [R18+0x20] ;  /* 0x0000200012147984 */ /* 0x000f280000000800 */
[----:B------:R-:W4:Y:S01]  /*0c50*/  LDS R21, [R18+0x44] ;  /* 0x0000440012157984 */ /* 0x000f220000000800 */
[----:B0-----:R-:W-:-:S03]  /*0c60*/  FFMA R26, R5, R7, R2 ;  /* 0x00000007051a7223 */ /* 0x001fc60000000002 */
[----:B------:R-:W0:Y:S01]  /*0c70*/  LDS R17, [R18+0x8c] ;  /* 0x00008c0012117984 */ /* 0x000e220000000800 */
[----:B---3--:R-:W-:-:S03]  /*0c80*/  FFMA R28, R5, R13, R28 ;  /* 0x0000000d051c7223 */ /* 0x008fc6000000001c */
[----:B------:R-:W3:Y:S01]  /*0c90*/  LDS R7, [R18+0x140] ;  /* 0x0001400012077984 */ /* 0x000ee20000000800 */
[----:B-----5:R-:W-:-:S03]  /*0ca0*/  FFMA R29, R5, R10, R25 ;  /* 0x0000000a051d7223 */ /* 0x020fc60000000019 */
[----:B------:R-:W5:Y:S04]  /*0cb0*/  LDS R13, [R18+0xf8] ;  /* 0x0000f800120d7984 */ /* 0x000f680000000800 */
[----:B------:R-:W5:Y:S04]  /*0cc0*/  LDS R25, [R18+0xd4] ;  /* 0x0000d40012197984 */ /* 0x000f680000000800 */
[----:B------:R-:W5:Y:S01]  /*0cd0*/  LDS R10, [R18+0x11c] ;  /* 0x00011c00120a7984 */ /* 0x000f620000000800 */
[----:B------:R-:W-:Y:S01]  /*0ce0*/  IADD3 R22, P0, PT, R22, R11, RZ ;  /* 0x0000000b16167210 */ /* 0x000fe20007f1e0ff */
[C---:B-1----:R-:W-:Y:S01]  /*0cf0*/  FFMA R14, R5.reuse, R9, R14 ;  /* 0x00000009050e7223 */ /* 0x042fe2000000000e */
[C---:B--2---:R-:W-:Y:S01]  /*0d00*/  FFMA R0, R5.reuse, R3, R0 ;  /* 0x0000000305007223 */ /* 0x044fe20000000000 */
[C---:B----4-:R-:W-:Y:S01]  /*0d10*/  FFMA R4, R5.reuse, R8, R4 ;  /* 0x0000000805047223 */ /* 0x050fe20000000004 */
[C---:B------:R-:W-:Y:S01]  /*0d20*/  FFMA R9, R5.reuse, R6, R12 ;  /* 0x0000000605097223 */ /* 0x040fe2000000000c */
[----:B------:R-:W-:Y:S01]  /*0d30*/  IADD3.X R3, PT, PT, RZ, RZ, RZ, P0, !PT ;  /* 0x000000ffff037210 */ /* 0x000fe200007fe4ff */
[----:B------:R-:W-:Y:S01]  /*0d40*/  FFMA R24, R5, R23, R24 ;  /* 0x0000001705187223 */ /* 0x000fe20000000018 */
[----:B------:R-:W-:Y:S01]  /*0d50*/  LEA R2, P0, R22, UR6, 0x2 ;  /* 0x0000000616027c11 */ /* 0x000fe2000f8010ff */
[C---:B------:R-:W-:Y:S01]  /*0d60*/  FFMA R19, R16.reuse, R19, R26 ;  /* 0x0000001310137223 */ /* 0x040fe2000000001a */
[C---:B------:R-:W-:Y:S01]  /*0d70*/  FFMA R27, R16.reuse, R27, R29 ;  /* 0x0000001b101b7223 */ /* 0x040fe2000000001d */
[C---:B------:R-:W-:Y:S01]  /*0d80*/  FFMA R15, R16.reuse, R20, R15 ;  /* 0x00000014100f7223 */ /* 0x040fe2000000000f */
[----:B------:R-:W-:Y:S01]  /*0d90*/  FFMA R0, R16, R21, R0 ;  /* 0x0000001510007223 */ /* 0x000fe20000000000 */
[----:B------:R-:W-:Y:S01]  /*0da0*/  LEA.HI.X R3, R22, UR7, R3, 0x2, P0 ;  /* 0x0000000716037c11 */ /* 0x000fe200080f1403 */
[C---:B0-----:R-:W-:Y:S01]  /*0db0*/  FFMA R17, R16.reuse, R17, R28 ;  /* 0x0000001110117223 */ /* 0x041fe2000000001c */
[C---:B---3--:R-:W-:Y:S01]  /*0dc0*/  FFMA R7, R16.reuse, R7, R24 ;  /* 0x0000000710077223 */ /* 0x048fe20000000018 */
[C---:B-----5:R-:W-:Y:S01]  /*0dd0*/  FFMA R13, R16.reuse, R13, R14 ;  /* 0x0000000d100d7223 */ /* 0x060fe2000000000e */
[C---:B------:R-:W-:Y:S01]  /*0de0*/  FFMA R4, R16.reuse, R25, R4 ;  /* 0x0000001910047223 */ /* 0x040fe20000000004 */
[----:B------:R-:W-:Y:S01]  /*0df0*/  FFMA R9, R16, R10, R9 ;  /* 0x0000000a10097223 */ /* 0x000fe20000000009 */
[----:B------:R-:W-:Y:S01]  /*0e00*/  FMUL R15, R15, 1.5 ;  /* 0x3fc000000f0f7820 */ /* 0x000fe20000400000 */
        /* <DEDUP_REMOVED lines=8> */
[----:B------:R-:W-:Y:S04]  /*0e90*/  STG.E desc[UR4][R2.64], R15 ;  /* 0x0000000f02007986 */ /* 0x000fe8000c101904 */
[----:B------:R-:W-:Y:S04]  /*0ea0*/  STG.E desc[UR4][R2.64+0xe0], R5 ;  /* 0x0000e00502007986 */ /* 0x000fe8000c101904 */
[----:B------:R-:W-:Y:S04]  /*0eb0*/  STG.E desc[UR4][R2.64+0x1c0], R19 ;  /* 0x0001c01302007986 */ /* 0x000fe8000c101904 */
[----:B------:R-:W-:Y:S04]  /*0ec0*/  STG.E desc[UR4][R2.64+0x2a0], R17 ;  /* 0x0002a01102007986 */ /* 0x000fe8000c101904 */
[----:B------:R-:W-:Y:S04]  /*0ed0*/  STG.E desc[UR4][R2.64+0x380], R27 ;  /* 0x0003801b02007986 */ /* 0x000fe8000c101904 */
[----:B------:R-:W-:Y:S04]  /*0ee0*/  STG.E desc[UR4][R2.64+0x460], R11 ;  /* 0x0004600b02007986 */ /* 0x000fe8000c101904 */
[----:B------:R-:W-:Y:S04]  /*0ef0*/  STG.E desc[UR4][R2.64+0x540], R13 ;  /* 0x0005400d02007986 */ /* 0x000fe8000c101904 */
[----:B------:R-:W-:Y:S04]  /*0f00*/  STG.E desc[UR4][R2.64+0x700], R7 ;  /* 0x0007000702007986 */ /* 0x000fe8000c101904 */
[----:B------:R-:W-:Y:S01]  /*0f10*/  STG.E desc[UR4][R2.64+0x620], R9 ;  /* 0x0006200902007986 */ /* 0x000fe2000c101904 */
[----:B------:R-:W-:Y:S05]  /*0f20*/  EXIT ;  /* 0x000000000000794d */ /* 0x000fea0003800000 */
.L_x_9:
        /* <DEDUP_REMOVED lines=13> */
.L_x_12:


//--------------------- .nv.global.init           --------------------------
	.section	.nv.global.init,"aw",@progbits
.nv.global.init:
	.type		$str,@object
	.size		$str,(.L_0 - $str)
$str:
        /*0000*/ 	.byte	0x56, 0x61, 0x6c, 0x75, 0x65, 0x20, 0x61, 0x74, 0x20, 0x69, 0x6e, 0x64, 0x65, 0x78, 0x20, 0x25
        /*0010*/ 	.byte	0x64, 0x3a, 0x20, 0x25, 0x66, 0x0a, 0x00
.L_0:


//--------------------- .nv.shared.reserved.0     --------------------------
	.section	.nv.shared.reserved.0,"aw",@nobits
	.weak		__nv_reservedSMEM_offset_0_alias
	.size		__nv_reservedSMEM_offset_0_alias, 0, 64
	.other		__nv_reservedSMEM_offset_0_alias,@"STO_CUDA_RESERVED_SHARED STV_DEFAULT"
__nv_reservedSMEM_offset_0_alias:
	.zero		0
	.zero		64


//--------------------- .nv.shared._Z28kernel_A_B_full_DenseXDense2PKfiS0_iPfijPj --------------------------
	.section	.nv.shared._Z28kernel_A_B_full_DenseXDense2PKfiS0_iPfijPj,"aw",@nobits
	.sectionflags	@""
	.align	128
.nv.shared._Z28kernel_A_B_full_DenseXDense2PKfiS0_iPfijPj:
	.zero		3840


//--------------------- .nv.shared._Z22kernel_A_B_DenseXDensePKfiS0_iPfijPj --------------------------
	.section	.nv.shared._Z22kernel_A_B_DenseXDensePKfiS0_iPfijPj,"aw",@nobits
	.sectionflags	@""
	.align	8
.nv.shared._Z22kernel_A_B_DenseXDensePKfiS0_iPfijPj:
	.zero		1348


//--------------------- .nv.constant0._Z11printKernelPKfi --------------------------
	.section	.nv.constant0._Z11printKernelPKfi,"a",@progbits
	.sectionflags	@""
	.align	4
.nv.constant0._Z11printKernelPKfi:
	.zero		908


//--------------------- .nv.constant0._Z28kernel_A_B_full_DenseXDense2PKfiS0_iPfijPj --------------------------
	.section	.nv.constant0._Z28kernel_A_B_full_DenseXDense2PKfiS0_iPfijPj,"a",@progbits
	.sectionflags	@""
	.align	4
.nv.constant0._Z28kernel_A_B_full_DenseXDense2PKfiS0_iPfijPj:
	.zero		952


//--------------------- .nv.constant0._Z22kernel_A_B_DenseXDensePKfiS0_iPfijPj --------------------------
	.section	.nv.constant0._Z22kernel_A_B_DenseXDensePKfiS0_iPfijPj,"a",@progbits
	.sectionflags	@""
	.align	4
.nv.constant0._Z22kernel_A_B_DenseXDensePKfiS0_iPfijPj:
	.zero		952


//--------------------- SYMBOLS --------------------------

	.type		.nv.reservedSmem.offset0,@object
	.size		.nv.reservedSmem.offset0,0x4
	.type		.nv.reservedSmem.cap,@object
	.size		.nv.reservedSmem.cap,0x4
	.type		vprintf,@function
